# CuTe-DSL kernel — source=cudnn_frontend_dsl family=gemm_amax
# config = {"ab_dtype": "Float8E4M3FN", "sf_vec": 32, "d_dtype": "Float8E4M3FN", "mma_mn": [128, 256], "cluster_mn": [1, 1]}


// ===== COMPILED SASS (sm_100a) =====

	.target	sm_100a

	.elftype	@"ET_EXEC"


//--------------------- .note.nv.tkinfo           --------------------------
	.section	.note.nv.tkinfo,"",@"SHT_NOTE"
	.sectionflags	@"SHF_NOTE_NV_TKINFO"
	.tkinfo
        /*0018*/ 	.word	0x00000081
        /*0030*/ 	.string	""
        /*0030*/ 	.string	"ptxas"
        /*0030*/ 	.string	"Cuda compilation tools, release 12.9, V12.9.83"
        /*0030*/ 	.string	"Build system must define TOOLS_VERSION_EXTENDED"
        /*0030*/ 	.string	"-O 3 -arch sm_100a "



//--------------------- .note.nv.cuver            --------------------------
	.section	.note.nv.cuver,"",@"SHT_NOTE"
	.sectionflags	@"SHF_NOTE_NV_CUVER"
        /*0018*/ 	.short	0x0001
        /*001a*/ 	.short	0x0064
        /*001c*/ 	.short	0x0001
        /*001e*/ 	.short	0x0000
        /*0020*/ 	.short	0x0001
        /*0022*/ 	.short	0x0000


//--------------------- .nv.info                  --------------------------
	.section	.nv.info,"",@"SHT_CUDA_INFO"
	.align	4


	//----- nvinfo : EIATTR_REGCOUNT
	.align		4
        /*0000*/ 	.byte	0x04, 0x2f
        /*0002*/ 	.short	(.L_4 - .L_3)
	.align		4
.L_3:
        /*0004*/ 	.word	index@(kernel_cutlass_kernel_cudnngemm_amaxdense_blockscaled_gemm_persistent_amaxSm100BlockScaledPersistentDenseGemmKernel_object_at__TiledMMA_ThrLayoutVMNK11110000_PermutationMNK____MMAAtom_Thr_0)
        /*0008*/ 	.word	0x0000002e


	//----- nvinfo : EIATTR_FRAME_SIZE
	.align		4
.L_4:
        /*000c*/ 	.byte	0x04, 0x11
        /*000e*/ 	.short	(.L_6 - .L_5)
	.align		4
.L_5:
        /*0010*/ 	.word	index@($__internal_2_$__cuda_sm10x_tcgen05_guardrail_trap_unallocated_columns_being_dealloced)
        /*0014*/ 	.word	0x00000000


	//----- nvinfo : EIATTR_FRAME_SIZE
	.align		4
.L_6:
        /*0018*/ 	.byte	0x04, 0x11
        /*001a*/ 	.short	(.L_8 - .L_7)
	.align		4
.L_7:
        /*001c*/ 	.word	index@($__internal_1_$__cuda_sm10x_tcgen05_guardrail_trap_phase_invalid_during_alloc)
        /*0020*/ 	.word	0x00000000


	//----- nvinfo : EIATTR_FRAME_SIZE
	.align		4
.L_8:
        /*0024*/ 	.byte	0x04, 0x11
        /*0026*/ 	.short	(.L_10 - .L_9)
	.align		4
.L_9:
        /*0028*/ 	.word	index@($__internal_0_$__cuda_sm10x_tcgen05_guardrail_trap_col_being_dealloced_not_returned_by_alloc)
        /*002c*/ 	.word	0x00000000


	//----- nvinfo : EIATTR_FRAME_SIZE
	.align		4
.L_10:
        /*0030*/ 	.byte	0x04, 0x11
        /*0032*/ 	.short	(.L_12 - .L_11)
	.align		4
.L_11:
        /*0034*/ 	.word	index@(kernel_cutlass_kernel_cudnngemm_amaxdense_blockscaled_gemm_persistent_amaxSm100BlockScaledPersistentDenseGemmKernel_object_at__TiledMMA_ThrLayoutVMNK11110000_PermutationMNK____MMAAtom_Thr_0)
        /*0038*/ 	.word	0x00000000


	//----- nvinfo : EIATTR_MIN_STACK_SIZE
	.align		4
.L_12:
        /*003c*/ 	.byte	0x04, 0x12
        /*003e*/ 	.short	(.L_14 - .L_13)
	.align		4
.L_13:
        /*0040*/ 	.word	index@(kernel_cutlass_kernel_cudnngemm_amaxdense_blockscaled_gemm_persistent_amaxSm100BlockScaledPersistentDenseGemmKernel_object_at__TiledMMA_ThrLayoutVMNK11110000_PermutationMNK____MMAAtom_Thr_0)
        /*0044*/ 	.word	0x00000000
.L_14:


//--------------------- .nv.info.kernel_cutlass_kernel_cudnngemm_amaxdense_blockscaled_gemm_persistent_amaxSm100BlockScaledPersistentDenseGemmKernel_object_at__TiledMMA_ThrLayoutVMNK11110000_PermutationMNK____MMAAtom_Thr_0 --------------------------
	.section	.nv.info.kernel_cutlass_kernel_cudnngemm_amaxdense_blockscaled_gemm_persistent_amaxSm100BlockScaledPersistentDenseGemmKernel_object_at__TiledMMA_ThrLayoutVMNK11110000_PermutationMNK____MMAAtom_Thr_0,"",@"SHT_CUDA_INFO"
	.sectionflags	@""
	.align	4


	//----- nvinfo : EIATTR_CUDA_API_VERSION
	.align		4
        /*0000*/ 	.byte	0x04, 0x37
        /*0002*/ 	.short	(.L_16 - .L_15)
.L_15:
        /*0004*/ 	.word	0x00000081


	//----- nvinfo : EIATTR_KPARAM_INFO
	.align		4
.L_16:
        /*0008*/ 	.byte	0x04, 0x17
        /*000a*/ 	.short	(.L_18 - .L_17)
.L_17:
        /*000c*/ 	.word	0x00000000
        /*0010*/ 	.short	0x000a
        /*0012*/ 	.short	0x02e0
        /*0014*/ 	.byte	0x00, 0xf0, 0x31, 0x00


	//----- nvinfo : EIATTR_KPARAM_INFO
	.align		4
.L_18:
        /*0018*/ 	.byte	0x04, 0x17
        /*001a*/ 	.short	(.L_20 - .L_19)
.L_19:
        /*001c*/ 	.word	0x00000000
        /*0020*/ 	.short	0x0009
        /*0022*/ 	.short	0x02d4
        /*0024*/ 	.byte	0x00, 0xf0, 0x31, 0x00


	//----- nvinfo : EIATTR_KPARAM_INFO
	.align		4
.L_20:
        /*0028*/ 	.byte	0x04, 0x17
        /*002a*/ 	.short	(.L_22 - .L_21)
.L_21:
        /*002c*/ 	.word	0x00000000
        /*0030*/ 	.short	0x0008
        /*0032*/ 	.short	0x02c8
        /*0034*/ 	.byte	0x00, 0xf0, 0x31, 0x00


	//----- nvinfo : EIATTR_KPARAM_INFO
	.align		4
.L_22:
        /*0038*/ 	.byte	0x04, 0x17
        /*003a*/ 	.short	(.L_24 - .L_23)
.L_23:
        /*003c*/ 	.word	0x00000000
        /*0040*/ 	.short	0x0007
        /*0042*/ 	.short	0x02c0
        /*0044*/ 	.byte	0x00, 0xf0, 0x21, 0x00


	//----- nvinfo : EIATTR_KPARAM_INFO
	.align		4
.L_24:
        /*0048*/ 	.byte	0x04, 0x17
        /*004a*/ 	.short	(.L_26 - .L_25)
.L_25:
        /*004c*/ 	.word	0x00000000
        /*0050*/ 	.short	0x0006
        /*0052*/ 	.short	0x0240
        /*0054*/ 	.byte	0x00, 0xf0, 0x01, 0x02


	//----- nvinfo : EIATTR_KPARAM_INFO
	.align		4
.L_26:
        /*0058*/ 	.byte	0x04, 0x17
        /*005a*/ 	.short	(.L_28 - .L_27)
.L_27:
        /*005c*/ 	.word	0x00000000
        /*0060*/ 	.short	0x0005
        /*0062*/ 	.short	0x01c0
        /*0064*/ 	.byte	0x00, 0xf0, 0x01, 0x02


	//----- nvinfo : EIATTR_KPARAM_INFO
	.align		4
.L_28:
        /*0068*/ 	.byte	0x04, 0x17
        /*006a*/ 	.short	(.L_30 - .L_29)
.L_29:
        /*006c*/ 	.word	0x00000000
        /*0070*/ 	.short	0x0004
        /*0072*/ 	.short	0x0140
        /*0074*/ 	.byte	0x00, 0xf0, 0x01, 0x02


	//----- nvinfo : EIATTR_KPARAM_INFO
	.align		4
.L_30:
        /*0078*/ 	.byte	0x04, 0x17
        /*007a*/ 	.short	(.L_32 - .L_31)
.L_31:
        /*007c*/ 	.word	0x00000000
        /*0080*/ 	.short	0x0003
        /*0082*/ 	.short	0x00c0
        /*0084*/ 	.byte	0x00, 0xf0, 0x01, 0x02


	//----- nvinfo : EIATTR_KPARAM_INFO
	.align		4
.L_32:
        /*0088*/ 	.byte	0x04, 0x17
        /*008a*/ 	.short	(.L_34 - .L_33)
.L_33:
        /*008c*/ 	.word	0x00000000
        /*0090*/ 	.short	0x0002
        /*0092*/ 	.short	0x0040
        /*0094*/ 	.byte	0x00, 0xf0, 0x01, 0x02


	//----- nvinfo : EIATTR_KPARAM_INFO
	.align		4
.L_34:
        /*0098*/ 	.byte	0x04, 0x17
        /*009a*/ 	.short	(.L_36 - .L_35)
.L_35:
        /*009c*/ 	.word	0x00000000
        /*00a0*/ 	.short	0x0001
        /*00a2*/ 	.short	0x000c
        /*00a4*/ 	.byte	0x00, 0xf0, 0x31, 0x00


	//----- nvinfo : EIATTR_KPARAM_INFO
	.align		4
.L_36:
        /*00a8*/ 	.byte	0x04, 0x17
        /*00aa*/ 	.short	(.L_38 - .L_37)
.L_37:
        /*00ac*/ 	.word	0x00000000
        /*00b0*/ 	.short	0x0000
        /*00b2*/ 	.short	0x0000
        /*00b4*/ 	.byte	0x00, 0xf0, 0x31, 0x00


	//----- nvinfo : EIATTR_AT_ENTRY_FRAGMENTS
	.align		4
.L_38:
        /*00b8*/ 	.byte	0x04, 0x4f
        /*00ba*/ 	.short	(.L_40 - .L_39)


	//   ....[0]....
.L_39:
        /*00bc*/ 	.word	0x00000004


	//----- nvinfo : EIATTR_RESERVED_SMEM_USED
	.align		4
.L_40:
        /*00c0*/ 	.byte	0x01, 0x41
	.zero		2


	//----- nvinfo : EIATTR_SPARSE_MMA_MASK
	.align		4
        /*00c4*/ 	.byte	0x03, 0x50
        /*00c6*/ 	.short	0x0000


	//----- nvinfo : EIATTR_TCGEN05_1CTA_USED
	.align		4
        /*00c8*/ 	.byte	0x01, 0x51
	.zero		2


	//----- nvinfo : EIATTR_MAXREG_COUNT
	.align		4
        /*00cc*/ 	.byte	0x03, 0x1b
        /*00ce*/ 	.short	0x00ff


	//----- nvinfo : EIATTR_NUM_BARRIERS
	.align		4
        /*00d0*/ 	.byte	0x02, 0x4c
        /*00d2*/ 	.byte	0x04
	.zero		1


	//----- nvinfo : EIATTR_INT_WARP_WIDE_INSTR_OFFSETS
	.align		4
        /*00d4*/ 	.byte	0x04, 0x31
        /*00d6*/ 	.short	(.L_42 - .L_41)


	//   ....[0]....
.L_41:
        /*00d8*/ 	.word	0x000029a0


	//   ....[1]....
        /*00dc*/ 	.word	0x000029d0


	//----- nvinfo : EIATTR_COOP_GROUP_MASK_REGIDS
	.align		4
.L_42:
        /*00e0*/ 	.byte	0x04, 0x29
        /*00e2*/ 	.short	(.L_44 - .L_43)


	//   ....[0]....
.L_43:
        /*00e4*/ 	.word	0xffffffff


	//   ....[1]....
        /*00e8*/ 	.word	0xffffffff


	//   ....[2]....
        /*00ec*/ 	.word	0xffffffff


	//   ....[3]....
        /*00f0*/ 	.word	0xffffffff


	//   ....[4]....
        /*00f4*/ 	.word	0xffffffff


	//----- nvinfo : EIATTR_COOP_GROUP_INSTR_OFFSETS
	.align		4
.L_44:
        /*00f8*/ 	.byte	0x04, 0x28
        /*00fa*/ 	.short	(.L_46 - .L_45)


	//   ....[0]....
.L_45:
        /*00fc*/ 	.word	0x00001850


	//   ....[1]....
        /*0100*/ 	.word	0x00001b10


	//   ....[2]....
        /*0104*/ 	.word	0x00002500


	//   ....[3]....
        /*0108*/ 	.word	0x00002870


	//   ....[4]....
        /*010c*/ 	.word	0x00002a80


	//----- nvinfo : EIATTR_VRC_CTA_INIT_COUNT
	.align		4
.L_46:
        /*0110*/ 	.byte	0x02, 0x4a
        /*0112*/ 	.byte	0x80
	.zero		1


	//----- nvinfo : EIATTR_MBARRIER_INSTR_OFFSETS
	.align		4
        /*0114*/ 	.byte	0x04, 0x39
        /*0116*/ 	.short	(.L_48 - .L_47)


	//   ....[0]....
.L_47:
        /*0118*/ 	.word	0x00000290
        /*011c*/ 	.word	0x000000ff
        /*0120*/ 	.word	0x00000000
        /*0124*/ 	.short	0x0100
        /*0126*/ 	.byte	0x05
	.zero		1


	//   ....[1]....
        /*0128*/ 	.word	0x000002a0
        /*012c*/ 	.word	0x000000ff
        /*0130*/ 	.word	0x00000008
        /*0134*/ 	.short	0x0100
        /*0136*/ 	.byte	0x05
	.zero		1


	//   ....[2]....
        /*0138*/ 	.word	0x000002b0
        /*013c*/ 	.word	0x000000ff
        /*0140*/ 	.word	0x00000010
        /*0144*/ 	.short	0x0100
        /*0146*/ 	.byte	0x05
	.zero		1


	//   ....[3]....
        /*0148*/ 	.word	0x000002c0
        /*014c*/ 	.word	0x000000ff
        /*0150*/ 	.word	0x00000018
        /*0154*/ 	.short	0x0100
        /*0156*/ 	.byte	0x05
	.zero		1


	//   ....[4]....
        /*0158*/ 	.word	0x000002d0
        /*015c*/ 	.word	0x000000ff
        /*0160*/ 	.word	0x00000020
        /*0164*/ 	.short	0x0100
        /*0166*/ 	.byte	0x05
	.zero		1


	//   ....[5]....
        /*0168*/ 	.word	0x000002e0
        /*016c*/ 	.word	0x000000ff
        /*0170*/ 	.word	0x00000028
        /*0174*/ 	.short	0x0100
        /*0176*/ 	.byte	0x05
	.zero		1


	//   ....[6]....
        /*0178*/ 	.word	0x000002f0
        /*017c*/ 	.word	0x000000ff
        /*0180*/ 	.word	0x00000030
        /*0184*/ 	.short	0x0100
        /*0186*/ 	.byte	0x05
	.zero		1


	//   ....[7]....
        /*0188*/ 	.word	0x00000300
        /*018c*/ 	.word	0x000000ff
        /*0190*/ 	.word	0x00000038
        /*0194*/ 	.short	0x0100
        /*0196*/ 	.byte	0x05
	.zero		1


	//   ....[8]....
        /*0198*/ 	.word	0x00000440
        /*019c*/ 	.word	0x000000ff
        /*01a0*/ 	.word	0x00000040
        /*01a4*/ 	.short	0x0100
        /*01a6*/ 	.byte	0x06
	.zero		1


	//   ....[9]....
        /*01a8*/ 	.word	0x00000450
        /*01ac*/ 	.word	0x000000ff
        /*01b0*/ 	.word	0x00000048
        /*01b4*/ 	.short	0x0100
        /*01b6*/ 	.byte	0x06
	.zero		1


	//   ....[10]....
        /*01b8*/ 	.word	0x00000800
        /*01bc*/ 	.word	0x000000ff
        /*01c0*/ 	.word	0x00000020
        /*01c4*/ 	.short	0x010a
        /*01c6*/ 	.byte	0x06
	.zero		1


	//   ....[11]....
        /*01c8*/ 	.word	0x000009e0
        /*01cc*/ 	.word	0x000000ff
        /*01d0*/ 	.word	0x00000020
        /*01d4*/ 	.short	0x010a
        /*01d6*/ 	.byte	0x19
	.zero		1


	//   ....[12]....
        /*01d8*/ 	.word	0x00000b30
        /*01dc*/ 	.word	0x000000ff
        /*01e0*/ 	.word	0x00000020
        /*01e4*/ 	.short	0x010a
        /*01e6*/ 	.byte	0x1d
	.zero		1


	//   ....[13]....
        /*01e8*/ 	.word	0x00000e40
        /*01ec*/ 	.word	0x000000ff
        /*01f0*/ 	.word	0x00000020
        /*01f4*/ 	.short	0x010a
        /*01f6*/ 	.byte	0x04
	.zero		1


	//   ....[14]....
        /*01f8*/ 	.word	0x00001380
        /*01fc*/ 	.word	0x000000ff
        /*0200*/ 	.word	0x00000000
        /*0204*/ 	.short	0x010a
        /*0206*/ 	.byte	0x11
	.zero		1


	//   ....[15]....
        /*0208*/ 	.word	0x00001390
        /*020c*/ 	.word	0x000000ff
        /*0210*/ 	.word	0x00000048
        /*0214*/ 	.short	0x010a
        /*0216*/ 	.byte	0x0c
	.zero		1


	//   ....[16]....
        /*0218*/ 	.word	0x000015a0
        /*021c*/ 	.word	0x000000ff
        /*0220*/ 	.word	0x00000000
        /*0224*/ 	.short	0x010a
        /*0226*/ 	.byte	0x11
	.zero		1


	//   ....[17]....
        /*0228*/ 	.word	0x000016f0
        /*022c*/ 	.word	0x000000ff
        /*0230*/ 	.word	0x00000000
        /*0234*/ 	.short	0x010a
        /*0236*/ 	.byte	0x11
	.zero		1


	//   ....[18]....
        /*0238*/ 	.word	0x000017f0
        /*023c*/ 	.word	0x00000009
        /*0240*/ 	.word	0x00000048
        /*0244*/ 	.short	0x010a
        /*0246*/ 	.byte	0xff
	.zero		1


	//   ....[19]....
        /*0248*/ 	.word	0x00001ff0
        /*024c*/ 	.word	0x00000005
        /*0250*/ 	.word	0x00000040
        /*0254*/ 	.short	0x010a
        /*0256*/ 	.byte	0xff
	.zero		1


	//   ....[20]....
        /*0258*/ 	.word	0x00002670
        /*025c*/ 	.word	0x000000ff
        /*0260*/ 	.word	0x00000048
        /*0264*/ 	.short	0x0101
        /*0266*/ 	.byte	0x07
	.zero		1


	//   ....[21]....
        /*0268*/ 	.word	0x00002ae0
        /*026c*/ 	.word	0x00000000
        /*0270*/ 	.word	0x00000020
        /*0274*/ 	.short	0x010a
        /*0276*/ 	.byte	0xff
	.zero		1


	//   ....[22]....
        /*0278*/ 	.word	0x00002b60
        /*027c*/ 	.word	0x00000000
        /*0280*/ 	.word	0x00000020
        /*0284*/ 	.short	0x010a
        /*0286*/ 	.byte	0xff
	.zero		1


	//   ....[23]....
        /*0288*/ 	.word	0x00002be0
        /*028c*/ 	.word	0x00000000
        /*0290*/ 	.word	0x00000048
        /*0294*/ 	.short	0x010a
        /*0296*/ 	.byte	0xff
	.zero		1


	//   ....[24]....
        /*0298*/ 	.word	0x00002c60
        /*029c*/ 	.word	0x00000000
        /*02a0*/ 	.word	0x00000000
        /*02a4*/ 	.short	0x010a
        /*02a6*/ 	.byte	0xff
	.zero		1


	//   ....[25]....
        /*02a8*/ 	.word	0x00002cc0
        /*02ac*/ 	.word	0x00000009
        /*02b0*/ 	.word	0x00000048
        /*02b4*/ 	.short	0x010a
        /*02b6*/ 	.byte	0xff
	.zero		1


	//   ....[26]....
        /*02b8*/ 	.word	0x00002d30
        /*02bc*/ 	.word	0x00000005
        /*02c0*/ 	.word	0x00000040
        /*02c4*/ 	.short	0x010a
        /*02c6*/ 	.byte	0xff
	.zero		1


	//----- nvinfo : EIATTR_NUM_MBARRIERS
	.align		4
.L_48:
        /*02c8*/ 	.byte	0x03, 0x38
        /*02ca*/ 	.short	0x000a


	//----- nvinfo : EIATTR_EXIT_INSTR_OFFSETS
	.align		4
        /*02cc*/ 	.byte	0x04, 0x1c
        /*02ce*/ 	.short	(.L_50 - .L_49)


	//   ....[0]....
.L_49:
        /*02d0*/ 	.word	0x00001820


	//   ....[1]....
        /*02d4*/ 	.word	0x00002aa0


	//----- nvinfo : EIATTR_REQNTID
	.align		4
.L_50:
        /*02d8*/ 	.byte	0x04, 0x10
        /*02da*/ 	.short	(.L_52 - .L_51)
.L_51:
        /*02dc*/ 	.word	0x000000c0
        /*02e0*/ 	.word	0x00000001
        /*02e4*/ 	.word	0x00000001


	//----- nvinfo : EIATTR_CRS_STACK_SIZE
	.align		4
.L_52:
        /*02e8*/ 	.byte	0x04, 0x1e
        /*02ea*/ 	.short	(.L_54 - .L_53)
.L_53:
        /*02ec*/ 	.word	0x00000000


	//----- nvinfo : EIATTR_CBANK_PARAM_SIZE
	.align		4
.L_54:
        /*02f0*/ 	.byte	0x03, 0x19
        /*02f2*/ 	.short	0x02ec


	//----- nvinfo : EIATTR_PARAM_CBANK
	.align		4
        /*02f4*/ 	.byte	0x04, 0x0a
        /*02f6*/ 	.short	(.L_56 - .L_55)
	.align		4
.L_55:
        /*02f8*/ 	.word	index@(.nv.constant0.kernel_cutlass_kernel_cudnngemm_amaxdense_blockscaled_gemm_persistent_amaxSm100BlockScaledPersistentDenseGemmKernel_object_at__TiledMMA_ThrLayoutVMNK11110000_PermutationMNK____MMAAtom_Thr_0)
        /*02fc*/ 	.short	0x0380
        /*02fe*/ 	.short	0x02ec


	//----- nvinfo : EIATTR_SW_WAR
	.align		4
.L_56:
        /*0300*/ 	.byte	0x04, 0x36
        /*0302*/ 	.short	(.L_58 - .L_57)
.L_57:
        /*0304*/ 	.word	0x00000008
.L_58:


//--------------------- .nv.compat                --------------------------
	.section	.nv.compat,"",@"SHT_CUDA_COMPAT_INFO"
	.align	4
        /*0000*/ 	.byte	0x02, 0x02, 0x02, 0x00, 0x02, 0x05, 0x05, 0x00, 0x02, 0x03, 0x01, 0x00, 0x02, 0x06, 0x01, 0x00


//--------------------- .nv.callgraph             --------------------------
	.section	.nv.callgraph,"",@"SHT_CUDA_CALLGRAPH"
	.align	4
	.sectionentsize	8
	.align		4
        /*0000*/ 	.word	0x00000000
	.align		4
        /*0004*/ 	.word	0xffffffff
	.align		4
        /*0008*/ 	.word	0x00000000
	.align		4
        /*000c*/ 	.word	0xfffffffe
	.align		4
        /*0010*/ 	.word	0x00000000
	.align		4
        /*0014*/ 	.word	0xfffffffd
	.align		4
        /*0018*/ 	.word	0x00000000
	.align		4
        /*001c*/ 	.word	0xfffffffc


//--------------------- .text.kernel_cutlass_kernel_cudnngemm_amaxdense_blockscaled_gemm_persistent_amaxSm100BlockScaledPersistentDenseGemmKernel_object_at__TiledMMA_ThrLayoutVMNK11110000_PermutationMNK____MMAAtom_Thr_0 --------------------------
	.section	.text.kernel_cutlass_kernel_cudnngemm_amaxdense_blockscaled_gemm_persistent_amaxSm100BlockScaledPersistentDenseGemmKernel_object_at__TiledMMA_ThrLayoutVMNK11110000_PermutationMNK____MMAAtom_Thr_0,"ax",@progbits
	.align	128
        .global         kernel_cutlass_kernel_cudnngemm_amaxdense_blockscaled_gemm_persistent_amaxSm100BlockScaledPersistentDenseGemmKernel_object_at__TiledMMA_ThrLayoutVMNK11110000_PermutationMNK____MMAAtom_Thr_0
        .type           kernel_cutlass_kernel_cudnngemm_amaxdense_blockscaled_gemm_persistent_amaxSm100BlockScaledPersistentDenseGemmKernel_object_at__TiledMMA_ThrLayoutVMNK11110000_PermutationMNK____MMAAtom_Thr_0,@function
        .size           kernel_cutlass_kernel_cudnngemm_amaxdense_blockscaled_gemm_persistent_amaxSm100BlockScaledPersistentDenseGemmKernel_object_at__TiledMMA_ThrLayoutVMNK11110000_PermutationMNK____MMAAtom_Thr_0,(.L_x_45 - kernel_cutlass_kernel_cudnngemm_amaxdense_blockscaled_gemm_persistent_amaxSm100BlockScaledPersistentDenseGemmKernel_object_at__TiledMMA_ThrLayoutVMNK11110000_PermutationMNK____MMAAtom_Thr_0)
        .other          kernel_cutlass_kernel_cudnngemm_amaxdense_blockscaled_gemm_persistent_amaxSm100BlockScaledPersistentDenseGemmKernel_object_at__TiledMMA_ThrLayoutVMNK11110000_PermutationMNK____MMAAtom_Thr_0,@"STO_CUDA_ENTRY STV_DEFAULT"
kernel_cutlass_kernel_cudnngemm_amaxdense_blockscaled_gemm_persistent_amaxSm100BlockScaledPersistentDenseGemmKernel_object_at__TiledMMA_ThrLayoutVMNK11110000_PermutationMNK____MMAAtom_Thr_0:
.text.kernel_cutlass_kernel_cudnngemm_amaxdense_blockscaled_gemm_persistent_amaxSm100BlockScaledPersistentDenseGemmKernel_object_at__TiledMMA_ThrLayoutVMNK11110000_PermutationMNK____MMAAtom_Thr_0:
[----:B------:R-:W1:Y:S01]  /*0000*/  LDC R1, c[0x0][0x37c] ;  /* 0x0000df00ff017b82 */ /* 0x000e620000000800 */
[----:B------:R-:W2:Y:S01]  /*0010*/  S2R R3, SR_TID.X ;  /* 0x0000000000037919 */ /* 0x000ea20000002100 */
[----:B------:R-:W3:Y:S01]  /*0020*/  LDCU.U8 UR5, c[0x0][0x382] ;  /* 0x00007040ff0577ac */ /* 0x000ee20008000000 */
[----:B------:R-:W4:Y:S01]  /*0030*/  LDCU.U8 UR4, c[0x0][0x381] ;  /* 0x00007020ff0477ac */ /* 0x000f220008000000 */
[----:B---3--:R-:W-:Y:S02]  /*0040*/  ULOP3.LUT UR5, UR5, 0x1, URZ, 0xc0, !UPT ;  /* 0x0000000105057892 */ /* 0x008fe4000f8ec0ff */
[----:B----4-:R-:W-:Y:S02]  /*0050*/  ULOP3.LUT UR4, UR4, 0x1, URZ, 0xc0, !UPT ;  /* 0x0000000104047892 */ /* 0x010fe4000f8ec0ff */
[----:B------:R-:W-:Y:S02]  /*0060*/  UISETP.NE.U32.AND UP6, UPT, UR5, 0x1, UPT ;  /* 0x000000010500788c */ /* 0x000fe4000bfc5070 */
[----:B------:R-:W-:Y:S01]  /*0070*/  UISETP.NE.U32.AND UP5, UPT, UR4, 0x1, UPT ;  /* 0x000000010400788c */ /* 0x000fe2000bfa5070 */
[----:B--2---:R-:W-:-:S04]  /*0080*/  SHF.R.U32.HI R5, RZ, 0x5, R3 ;  /* 0x00000005ff057819 */ /* 0x004fc80000011603 */
[----:B------:R-:W-:-:S13]  /*0090*/  ISETP.NE.AND P1, PT, R5, 0x5, PT ;  /* 0x000000050500780c */ /* 0x000fda0003f25270 */
[----:B-1----:R-:W-:Y:S05]  /*00a0*/  @P1 BRA `(.L_x_0) ;  /* 0x0000000000481947 */ /* 0x002fea0003800000 */
[----:B------:R-:W1:Y:S02]  /*00b0*/  LDCU.64 UR4, c[0x0][0x348] ;  /* 0x00006900ff0477ac */ /* 0x000e640008000a00 */
[----:B-1----:R-:W-:Y:S02]  /*00c0*/  UIADD3 UR12, UP4, UPT, UR4, 0x40, URZ ;  /* 0x00000040040c7890 */ /* 0x002fe4000ff9e0ff */
[----:B------:R-:W-:Y:S02]  /*00d0*/  UIADD3 UR10, UP3, UPT, UR4, 0xc0, URZ ;  /* 0x000000c0040a7890 */ /* 0x000fe4000ff7e0ff */
[----:B------:R-:W-:Y:S02]  /*00e0*/  UIADD3 UR8, UP2, UPT, UR4, 0x140, URZ ;  /* 0x0000014004087890 */ /* 0x000fe4000ff5e0ff */
[----:B------:R-:W-:Y:S02]  /*00f0*/  UIADD3 UR6, UP1, UPT, UR4, 0x1c0, URZ ;  /* 0x000001c004067890 */ /* 0x000fe4000ff3e0ff */
[----:B------:R-:W-:-:S02]  /*0100*/  UIADD3 UR4, UP0, UPT, UR4, 0x240, URZ ;  /* 0x0000024004047890 */ /* 0x000fc4000ff1e0ff */
[----:B------:R-:W-:Y:S02]  /*0110*/  UIADD3.X UR13, UPT, UPT, URZ, UR5, URZ, UP4, !UPT ;  /* 0x00000005ff0d7290 */ /* 0x000fe4000a7fe4ff */
[----:B------:R-:W-:Y:S02]  /*0120*/  UIADD3.X UR11, UPT, UPT, URZ, UR5, URZ, UP3, !UPT ;  /* 0x00000005ff0b7290 */ /* 0x000fe40009ffe4ff */
[----:B------:R-:W-:Y:S02]  /*0130*/  UIADD3.X UR9, UPT, UPT, URZ, UR5, URZ, UP2, !UPT ;  /* 0x00000005ff097290 */ /* 0x000fe400097fe4ff */
[----:B------:R-:W-:Y:S02]  /*0140*/  UIADD3.X UR7, UPT, UPT, URZ, UR5, URZ, UP1, !UPT ;  /* 0x00000005ff077290 */ /* 0x000fe40008ffe4ff */
[----:B------:R-:W-:Y:S01]  /*0150*/  UIADD3.X UR5, UPT, UPT, URZ, UR5, URZ, UP0, !UPT ;  /* 0x00000005ff057290 */ /* 0x000fe200087fe4ff */
[----:B------:R1:W-:Y:S02]  /*0160*/  UTMACCTL.PF [UR12] ;  /* 0x000000000c0079b9 */ /* 0x0003e40008040000 */
[----:B------:R1:W-:Y:S02]  /*0170*/  UTMACCTL.PF [UR10] ;  /* 0x000000000a0079b9 */ /* 0x0003e40008040000 */
[----:B------:R1:W-:Y:S02]  /*0180*/  UTMACCTL.PF [UR8] ;  /* 0x00000000080079b9 */ /* 0x0003e40008040000 */
[----:B------:R1:W-:Y:S02]  /*0190*/  UTMACCTL.PF [UR6] ;  /* 0x00000000060079b9 */ /* 0x0003e40008040000 */
[----:B------:R1:W-:Y:S01]  /*01a0*/  UTMACCTL.PF [UR4] ;  /* 0x00000000040079b9 */ /* 0x0003e20008040000 */
[----:B------:R-:W-:Y:S01]  /*01b0*/  UPLOP3.LUT UP4, UPT, UPT, UPT, UPT, 0x40, 0x4 ;  /* 0x000000000004789c */ /* 0x000fe20003f8e870 */
[----:B-1----:R-:W-:Y:S10]  /*01c0*/  BRA `(.L_x_1) ;  /* 0x0000000000547947 */ /* 0x002ff40003800000 */
.L_x_0:
[----:B------:R-:W-:Y:S01]  /*01d0*/  ISETP.NE.AND P0, PT, R5, RZ, PT ;  /* 0x000000ff0500720c */ /* 0x000fe20003f05270 */
[----:B------:R-:W-:-:S12]  /*01e0*/  UPLOP3.LUT UP4, UPT, UPT, UPT, UPT, 0x40, 0x4 ;  /* 0x000000000004789c */ /* 0x000fd80003f8e870 */
[----:B------:R-:W-:Y:S05]  /*01f0*/  @P0 BRA `(.L_x_1) ;  /* 0x0000000000480947 */ /* 0x000fea0003800000 */
[----:B------:R-:W1:Y:S01]  /*0200*/  S2UR UR5, SR_CgaCtaId ;  /* 0x00000000000579c3 */ /* 0x000e620000008800 */
[----:B------:R-:W-:Y:S01]  /*0210*/  UMOV UR6, 0x400 ;  /* 0x0000040000067882 */ /* 0x000fe20000000000 */
[----:B------:R-:W-:Y:S01]  /*0220*/  UMOV UR4, 0x1 ;  /* 0x0000000100047882 */ /* 0x000fe20000000000 */
[----:B------:R-:W-:Y:S02]  /*0230*/  UPLOP3.LUT UP4, UPT, UPT, UPT, UPT, 0x80, 0x8 ;  /* 0x000000000008789c */ /* 0x000fe40003f8f070 */
[----:B-1----:R-:W-:Y:S02]  /*0240*/  ULEA UR5, UR5, UR6, 0x18 ;  /* 0x0000000605057291 */ /* 0x002fe4000f8ec0ff */
[----:B------:R-:W-:-:S04]  /*0250*/  UIADD3 UR6, UPT, UPT, -UR4, 0x100000, URZ ;  /* 0x0010000004067890 */ /* 0x000fc8000fffe1ff */
[----:B------:R-:W-:Y:S02]  /*0260*/  USHF.L.U32 UR7, UR6, 0xb, URZ ;  /* 0x0000000b06077899 */ /* 0x000fe400080006ff */
[----:B------:R-:W-:Y:S01]  /*0270*/  USHF.L.U32 UR6, UR6, 0x1, URZ ;  /* 0x0000000106067899 */ /* 0x000fe200080006ff */
[----:B------:R-:W1:Y:S11]  /*0280*/  FENCE.VIEW.ASYNC.S ;  /* 0x00000000000073c6 */ /* 0x000e760000000000 */
[----:B-1----:R1:W2:Y:S01]  /*0290*/  SYNCS.EXCH.64 URZ, [UR5], UR6 ;  /* 0x0000000605ff75b2 */ /* 0x0022a20008000100 */
[----:B------:R1:W3:Y:S01]  /*02a0*/  SYNCS.EXCH.64 URZ, [UR5+0x8], UR6 ;  /* 0x0000080605ff75b2 */ /* 0x0002e20008000100 */
[----:B------:R1:W4:Y:S01]  /*02b0*/  SYNCS.EXCH.64 URZ, [UR5+0x10], UR6 ;  /* 0x0000100605ff75b2 */ /* 0x0003220008000100 */
[----:B------:R1:W5:Y:S01]  /*02c0*/  SYNCS.EXCH.64 URZ, [UR5+0x18], UR6 ;  /* 0x0000180605ff75b2 */ /* 0x0003620008000100 */
[----:B------:R1:W1:Y:S01]  /*02d0*/  SYNCS.EXCH.64 URZ, [UR5+0x20], UR6 ;  /* 0x0000200605ff75b2 */ /* 0x0002620008000100 */
[----:B------:R1:W1:Y:S01]  /*02e0*/  SYNCS.EXCH.64 URZ, [UR5+0x28], UR6 ;  /* 0x0000280605ff75b2 */ /* 0x0002620008000100 */
[----:B------:R1:W1:Y:S01]  /*02f0*/  SYNCS.EXCH.64 URZ, [UR5+0x30], UR6 ;  /* 0x0000300605ff75b2 */ /* 0x0002620008000100 */
[----:B------:R1:W1:Y:S01]  /*0300*/  SYNCS.EXCH.64 URZ, [UR5+0x38], UR6 ;  /* 0x0000380605ff75b2 */ /* 0x0002620008000100 */
[----:B------:R-:W-:Y:S01]  /*0310*/  NOP ;  /* 0x0000000000007918 */ /* 0x000fe20000000000 */
.L_x_1:
[----:B------:R-:W-:Y:S01]  /*0320*/  NOP ;  /* 0x0000000000007918 */ /* 0x000fe20000000000 */
[----:B------:R-:W5:Y:S01]  /*0330*/  LDCU.U8 UR23, c[0x0][0x650] ;  /* 0x0000ca00ff1777ac */ /* 0x000f620008000000 */
[----:B------:R-:W4:Y:S01]  /*0340*/  LDCU.U8 UR22, c[0x0][0x651] ;  /* 0x0000ca20ff1677ac */ /* 0x000f220008000000 */
[----:B------:R-:W3:Y:S02]  /*0350*/  LDCU.U8 UR21, c[0x0][0x65c] ;  /* 0x0000cb80ff1577ac */ /* 0x000ee40008000000 */
[----:B-12345:R-:W-:Y:S06]  /*0360*/  BAR.SYNC.DEFER_BLOCKING 0x0 ;  /* 0x0000000000007b1d */ /* 0x03efec0000010000 */
[----:B------:R-:W-:Y:S05]  /*0370*/  BRA.U !UP4, `(.L_x_2) ;  /* 0x000000010c3c7547 */ /* 0x000fea000b800000 */
[----:B------:R-:W1:Y:S01]  /*0380*/  S2UR UR6, SR_CgaCtaId ;  /* 0x00000000000679c3 */ /* 0x000e620000008800 */
[----:B------:R-:W-:Y:S01]  /*0390*/  UMOV UR7, 0x400 ;  /* 0x0000040000077882 */ /* 0x000fe20000000000 */
[----:B------:R-:W-:Y:S01]  /*03a0*/  UMOV UR5, 0x1 ;  /* 0x0000000100057882 */ /* 0x000fe20000000000 */
[----:B------:R-:W-:Y:S01]  /*03b0*/  UMOV UR4, 0x4 ;  /* 0x0000000400047882 */ /* 0x000fe20000000000 */
[----:B------:R-:W-:-:S04]  /*03c0*/  UIADD3 UR8, UPT, UPT, -UR5, 0x100000, URZ ;  /* 0x0010000005087890 */ /* 0x000fc8000fffe1ff */
[----:B------:R-:W-:Y:S02]  /*03d0*/  USHF.L.U32 UR9, UR8, 0xb, URZ ;  /* 0x0000000b08097899 */ /* 0x000fe400080006ff */
[----:B------:R-:W-:Y:S02]  /*03e0*/  USHF.L.U32 UR8, UR8, 0x1, URZ ;  /* 0x0000000108087899 */ /* 0x000fe400080006ff */
[----:B------:R-:W-:-:S04]  /*03f0*/  UIADD3 UR4, UPT, UPT, -UR4, 0x100000, URZ ;  /* 0x0010000004047890 */ /* 0x000fc8000fffe1ff */
[----:B------:R-:W-:Y:S02]  /*0400*/  USHF.L.U32 UR5, UR4, 0xb, URZ ;  /* 0x0000000b04057899 */ /* 0x000fe400080006ff */
[----:B------:R-:W-:Y:S02]  /*0410*/  USHF.L.U32 UR4, UR4, 0x1, URZ ;  /* 0x0000000104047899 */ /* 0x000fe400080006ff */
[----:B-1----:R-:W-:Y:S01]  /*0420*/  ULEA UR6, UR6, UR7, 0x18 ;  /* 0x0000000706067291 */ /* 0x002fe2000f8ec0ff */
[----:B------:R-:W1:Y:S11]  /*0430*/  FENCE.VIEW.ASYNC.S ;  /* 0x00000000000073c6 */ /* 0x000e760000000000 */
[----:B-1----:R1:W2:Y:S01]  /*0440*/  SYNCS.EXCH.64 URZ, [UR6+0x40], UR8 ;  /* 0x0000400806ff75b2 */ /* 0x0022a20008000100 */
[----:B------:R1:W3:Y:S01]  /*0450*/  SYNCS.EXCH.64 URZ, [UR6+0x48], UR4 ;  /* 0x0000480406ff75b2 */ /* 0x0002e20008000100 */
[----:B------:R-:W-:Y:S01]  /*0460*/  NOP ;  /* 0x0000000000007918 */ /* 0x000fe20000000000 */
.L_x_2:
[----:B------:R-:W-:Y:S01]  /*0470*/  NOP ;  /* 0x0000000000007918 */ /* 0x000fe20000000000 */
[----:B--23--:R-:W-:Y:S06]  /*0480*/  BAR.SYNC.DEFER_BLOCKING 0x0 ;  /* 0x0000000000007b1d */ /* 0x00cfec0000010000 */
[----:B------:R-:W2:Y:S01]  /*0490*/  LDCU.U8 UR15, c[0x0][0x668] ;  /* 0x0000cd00ff0f77ac */ /* 0x000ea20008000000 */
[----:B------:R-:W3:Y:S01]  /*04a0*/  LDCU.U8 UR14, c[0x0][0x669] ;  /* 0x0000cd20ff0e77ac */ /* 0x000ee20008000000 */
[----:B------:R-:W4:Y:S01]  /*04b0*/  LDCU.U8 UR13, c[0x0][0x65d] ;  /* 0x0000cba0ff0d77ac */ /* 0x000f220008000000 */
[----:B------:R-:W-:Y:S01]  /*04c0*/  NOP ;  /* 0x0000000000007918 */ /* 0x000fe20000000000 */
[----:B------:R-:W-:Y:S06]  /*04d0*/  BAR.SYNC.DEFER_BLOCKING 0x1, 0xc0 ;  /* 0x0043000000007b1d */ /* 0x000fec0000010000 */
[----:B------:R-:W-:Y:S05]  /*04e0*/  @P1 BRA `(.L_x_3) ;  /* 0x0000000800681947 */ /* 0x000fea0003800000 */
[----:B------:R-:W5:Y:S01]  /*04f0*/  S2UR UR34, SR_CTAID.Z ;  /* 0x00000000002279c3 */ /* 0x000f620000002700 */
[----:B------:R-:W-:Y:S01]  /*0500*/  UMOV UR33, 0x1 ;  /* 0x0000000100217882 */ /* 0x000fe20000000000 */
[----:B------:R-:W-:Y:S01]  /*0510*/  UMOV UR32, URZ ;  /* 0x000000ff00207c82 */ /* 0x000fe20008000000 */
[----:B-----5:R-:W-:-:S09]  /*0520*/  UISETP.GT.U32.AND UP0, UPT, UR34, 0x1ff, UPT ;  /* 0x000001ff2200788c */ /* 0x020fd2000bf04070 */
[----:B------:R-:W-:Y:S05]  /*0530*/  BRA.U UP0, `(.L_x_4) ;  /* 0x0000000500f87547 */ /* 0x000fea000b800000 */
[----:B-1----:R-:W1:Y:S01]  /*0540*/  LDCU.64 UR4, c[0x0][0x648] ;  /* 0x0000c900ff0477ac */ /* 0x002e620008000a00 */
[----:B------:R-:W5:Y:S01]  /*0550*/  S2UR UR30, SR_CgaCtaId ;  /* 0x00000000001e79c3 */ /* 0x000f620000008800 */
[----:B------:R-:W4:Y:S01]  /*0560*/  LDCU UR8, c[0x0][0x374] ;  /* 0x00006e80ff0877ac */ /* 0x000f220008000800 */
[----:B------:R-:W3:Y:S01]  /*0570*/  LDCU.64 UR44, c[0x0][0x348] ;  /* 0x00006900ff2c77ac */ /* 0x000ee20008000a00 */
[----:B------:R-:W-:Y:S01]  /*0580*/  UMOV UR32, URZ ;  /* 0x000000ff00207c82 */ /* 0x000fe20008000000 */
[----:B------:R-:W-:Y:S01]  /*0590*/  UMOV UR33, 0x1 ;  /* 0x0000000100217882 */ /* 0x000fe20000000000 */
[----:B-1----:R-:W-:-:S04]  /*05a0*/  UIMAD.WIDE.U32 UR6, UR34, UR5, URZ ;  /* 0x00000005220672a5 */ /* 0x002fc8000f8e00ff */
[----:B------:R-:W-:-:S04]  /*05b0*/  UIADD3 UR5, UPT, UPT, UR34, -UR7, URZ ;  /* 0x8000000722057290 */ /* 0x000fc8000fffe0ff */
[----:B------:R-:W-:-:S03]  /*05c0*/  USHF.R.U32.HI UR5, URZ, UR23, UR5 ;  /* 0x00000017ff057299 */ /* 0x000fc60008011605 */
[----:B------:R-:W1:Y:S01]  /*05d0*/  LDCU UR6, c[0x0][0x658] ;  /* 0x0000cb00ff0677ac */ /* 0x000e620008000800 */
[----:B------:R-:W-:-:S04]  /*05e0*/  UIADD3 UR5, UPT, UPT, UR7, UR5, URZ ;  /* 0x0000000507057290 */ /* 0x000fc8000fffe0ff */
[----:B------:R-:W-:-:S04]  /*05f0*/  USHF.R.U32.HI UR19, URZ, UR22, UR5 ;  /* 0x00000016ff137299 */ /* 0x000fc80008011605 */
[----:B------:R-:W-:-:S04]  /*0600*/  UIADD3 UR19, UPT, UPT, -UR19, URZ, URZ ;  /* 0x000000ff13137290 */ /* 0x000fc8000fffe1ff */
[----:B------:R-:W-:Y:S01]  /*0610*/  UIMAD UR19, UR19, UR4, UR34 ;  /* 0x00000004131372a4 */ /* 0x000fe2000f8e0222 */
[----:B------:R-:W2:Y:S03]  /*0620*/  LDCU.64 UR4, c[0x0][0x660] ;  /* 0x0000cc00ff0477ac */ /* 0x000ea60008000a00 */
[----:B-1----:R-:W-:-:S04]  /*0630*/  UIMAD.WIDE.U32 UR6, UR19, UR6, URZ ;  /* 0x00000006130672a5 */ /* 0x002fc8000f8e00ff */
[----:B------:R-:W-:-:S04]  /*0640*/  UIADD3 UR6, UPT, UPT, UR19, -UR7, URZ ;  /* 0x8000000713067290 */ /* 0x000fc8000fffe0ff */
[----:B------:R-:W-:-:S04]  /*0650*/  USHF.R.U32.HI UR6, URZ, UR21, UR6 ;  /* 0x00000015ff067299 */ /* 0x000fc80008011606 */
[----:B------:R-:W-:Y:S01]  /*0660*/  UIADD3 UR6, UPT, UPT, UR7, UR6, URZ ;  /* 0x0000000607067290 */ /* 0x000fe2000fffe0ff */
[----:B------:R-:W4:Y:S03]  /*0670*/  LDCU UR7, c[0x0][0x370] ;  /* 0x00006e00ff0777ac */ /* 0x000f260008000800 */
[----:B----4-:R-:W-:Y:S01]  /*0680*/  USHF.R.U32.HI UR6, URZ, UR13, UR6 ;  /* 0x0000000dff067299 */ /* 0x010fe20008011606 */
[----:B------:R-:W1:Y:S03]  /*0690*/  LDCU UR31, c[0x0][0x378] ;  /* 0x00006f00ff1f77ac */ /* 0x000e660008000800 */
[----:B--2---:R-:W-:-:S07]  /*06a0*/  UIMAD.WIDE.U32 UR10, UR6, UR5, URZ ;  /* 0x00000005060a72a5 */ /* 0x004fce000f8e00ff */
[----:B------:R-:W-:Y:S01]  /*06b0*/  UMOV UR5, UR11 ;  /* 0x0000000b00057c82 */ /* 0x000fe20008000000 */
[----:B------:R-:W-:Y:S02]  /*06c0*/  UIMAD UR7, UR8, UR7, URZ ;  /* 0x00000007080772a4 */ /* 0x000fe4000f8e02ff */
[----:B------:R-:W-:-:S04]  /*06d0*/  UIADD3 UR9, UPT, UPT, UR6, -UR5, URZ ;  /* 0x8000000506097290 */ /* 0x000fc8000fffe0ff */
[----:B------:R-:W-:Y:S02]  /*06e0*/  USHF.R.U32.HI UR9, URZ, UR15, UR9 ;  /* 0x0000000fff097299 */ /* 0x000fe40008011609 */
[----:B-1----:R-:W-:Y:S02]  /*06f0*/  UIMAD UR31, UR7, UR31, URZ ;  /* 0x0000001f071f72a4 */ /* 0x002fe4000f8e02ff */
[----:B------:R-:W-:Y:S01]  /*0700*/  UIADD3 UR9, UPT, UPT, UR5, UR9, URZ ;  /* 0x0000000905097290 */ /* 0x000fe2000fffe0ff */
[----:B------:R-:W1:Y:S03]  /*0710*/  LDCU UR5, c[0x0][0x654] ;  /* 0x0000ca80ff0577ac */ /* 0x000e660008000800 */
[----:B---3--:R-:W-:-:S04]  /*0720*/  USHF.R.U32.HI UR9, URZ, UR14, UR9 ;  /* 0x0000000eff097299 */ /* 0x008fc80008011609 */
[----:B------:R-:W-:-:S04]  /*0730*/  UIADD3 UR9, UPT, UPT, -UR9, URZ, URZ ;  /* 0x000000ff09097290 */ /* 0x000fc8000fffe1ff */
[----:B------:R-:W-:Y:S02]  /*0740*/  UIMAD UR4, UR9, UR4, UR6 ;  /* 0x00000004090472a4 */ /* 0x000fe4000f8e0206 */
[----:B------:R-:W-:Y:S01]  /*0750*/  UIADD3 UR6, UPT, UPT, -UR6, URZ, URZ ;  /* 0x000000ff06067290 */ /* 0x000fe2000fffe1ff */
[----:B------:R-:W-:Y:S02]  /*0760*/  UMOV UR9, 0x400 ;  /* 0x0000040000097882 */ /* 0x000fe40000000000 */
[----:B-----5:R-:W-:Y:S02]  /*0770*/  ULEA UR30, UR30, UR9, 0x18 ;  /* 0x000000091e1e7291 */ /* 0x020fe4000f8ec0ff */
[----:B-1----:R-:W-:-:S12]  /*0780*/  UIMAD UR19, UR6, UR5, UR19 ;  /* 0x00000005061372a4 */ /* 0x002fd8000f8e0213 */
.L_x_8:
[----:B------:R-:W-:Y:S01]  /*0790*/  USHF.L.U32 UR5, UR33, 0x1f, URZ ;  /* 0x0000001f21057899 */ /* 0x000fe200080006ff */
[----:B------:R-:W-:Y:S01]  /*07a0*/  HFMA2 R2, -RZ, RZ, 0, -6 ;  /* 0x0000c600ff027431 */ /* 0x000fe200000001ff */
[----:B------:R-:W-:Y:S02]  /*07b0*/  ULEA UR6, UR32, UR30, 0x3 ;  /* 0x0000001e20067291 */ /* 0x000fe4000f8e18ff */
[----:B------:R-:W-:Y:S02]  /*07c0*/  UIADD3 UR42, UP3, UPT, UR44, 0x40, URZ ;  /* 0x000000402c2a7890 */ /* 0x000fe4000ff7e0ff */
[----:B------:R-:W-:Y:S01]  /*07d0*/  MOV R0, UR5 ;  /* 0x0000000500007c02 */ /* 0x000fe20008000f00 */
[----:B------:R-:W-:Y:S02]  /*07e0*/  UIADD3 UR40, UP2, UPT, UR44, 0xc0, URZ ;  /* 0x000000c02c287890 */ /* 0x000fe4000ff5e0ff */
[----:B------:R-:W-:Y:S02]  /*07f0*/  UIADD3 UR38, UP1, UPT, UR44, 0x140, URZ ;  /* 0x000001402c267890 */ /* 0x000fe4000ff3e0ff */
[----:B----4-:R1:W2:Y:S01]  /*0800*/  SYNCS.PHASECHK.TRANS64.TRYWAIT P2, [UR6+0x20], R0 ;  /* 0x00002000ff0075a7 */ /* 0x0102a20008041106 */
[----:B------:R-:W-:-:S02]  /*0810*/  UIADD3 UR36, UP0, UPT, UR44, 0x1c0, URZ ;  /* 0x000001c02c247890 */ /* 0x000fc4000ff1e0ff */
[----:B------:R-:W-:Y:S02]  /*0820*/  USHF.L.U32 UR27, UR19, 0x7, URZ ;  /* 0x00000007131b7899 */ /* 0x000fe400080006ff */
[----:B------:R-:W-:Y:S02]  /*0830*/  USHF.L.U32 UR7, UR4, 0x8, URZ ;  /* 0x0000000804077899 */ /* 0x000fe400080006ff */
[----:B------:R-:W-:Y:S02]  /*0840*/  UIADD3 UR11, UPT, UPT, UR4, UR4, URZ ;  /* 0x00000004040b7290 */ /* 0x000fe4000fffe0ff */
[----:B------:R-:W-:Y:S02]  /*0850*/  UIADD3.X UR43, UPT, UPT, URZ, UR45, URZ, UP3, !UPT ;  /* 0x0000002dff2b7290 */ /* 0x000fe40009ffe4ff */
[----:B------:R-:W-:Y:S02]  /*0860*/  UIADD3.X UR41, UPT, UPT, URZ, UR45, URZ, UP2, !UPT ;  /* 0x0000002dff297290 */ /* 0x000fe400097fe4ff */
[----:B------:R-:W-:-:S02]  /*0870*/  UIADD3.X UR39, UPT, UPT, URZ, UR45, URZ, UP1, !UPT ;  /* 0x0000002dff277290 */ /* 0x000fc40008ffe4ff */
[----:B------:R-:W-:Y:S01]  /*0880*/  UIADD3.X UR37, UPT, UPT, URZ, UR45, URZ, UP0, !UPT ;  /* 0x0000002dff257290 */ /* 0x000fe200087fe4ff */
[----:B------:R-:W-:Y:S01]  /*0890*/  UMOV UR20, URZ ;  /* 0x000000ff00147c82 */ /* 0x000fe20008000000 */
[----:B------:R-:W-:Y:S01]  /*08a0*/  UMOV UR18, URZ ;  /* 0x000000ff00127c82 */ /* 0x000fe20008000000 */
[----:B------:R-:W-:-:S09]  /*08b0*/  UMOV UR10, URZ ;  /* 0x000000ff000a7c82 */ /* 0x000fd20008000000 */
.L_x_7:
[----:B---3--:R-:W-:Y:S02]  /*08c0*/  UIADD3 UR8, UPT, UPT, UR32, 0x1, URZ ;  /* 0x0000000120087890 */ /* 0x008fe4000fffe0ff */
[----:B------:R-:W-:Y:S02]  /*08d0*/  ULEA UR25, UR32, UR30, 0x3 ;  /* 0x0000001e20197291 */ /* 0x000fe4000f8e18ff */
[----:B------:R-:W-:Y:S02]  /*08e0*/  USHF.L.U32 UR26, UR20, 0x7, URZ ;  /* 0x00000007141a7899 */ /* 0x000fe400080006ff */
[----:B------:R-:W-:Y:S02]  /*08f0*/  ULEA UR24, UR32, UR30, 0xe ;  /* 0x0000001e20187291 */ /* 0x000fe4000f8e70ff */
[----:B------:R-:W-:Y:S02]  /*0900*/  ULEA UR4, UR32, UR30, 0xf ;  /* 0x0000001e20047291 */ /* 0x000fe4000f8e78ff */
[----:B------:R-:W-:-:S02]  /*0910*/  UISETP.NE.AND UP1, UPT, UR8, 0x4, UPT ;  /* 0x000000040800788c */ /* 0x000fc4000bf25270 */
[----:B------:R-:W-:Y:S02]  /*0920*/  ULEA UR16, UR32, UR30, 0x9 ;  /* 0x0000001e20107291 */ /* 0x000fe4000f8e48ff */
[----:B------:R-:W-:Y:S02]  /*0930*/  ULEA UR9, UR32, UR30, 0xa ;  /* 0x0000001e20097291 */ /* 0x000fe4000f8e50ff */
[----:B------:R-:W-:Y:S02]  /*0940*/  UIADD3 UR24, UPT, UPT, UR24, 0x7400, URZ ;  /* 0x0000740018187890 */ /* 0x000fe4000fffe0ff */
[----:B------:R-:W-:Y:S02]  /*0950*/  UIADD3 UR4, UPT, UPT, UR4, 0x17400, URZ ;  /* 0x0001740004047890 */ /* 0x000fe4000fffe0ff */
[----:B------:R-:W-:Y:S02]  /*0960*/  USEL UR28, URZ, 0x1, UP1 ;  /* 0x00000001ff1c7887 */ /* 0x000fe40008800000 */
[----:B------:R-:W-:Y:S01]  /*0970*/  UISETP.GT.U32.AND UP0, UPT, UR20, 0x1e, UPT ;  /* 0x0000001e1400788c */ /* 0x000fe2000bf04070 */
[----:B------:R-:W-:Y:S01]  /*0980*/  UMOV UR12, UR20 ;  /* 0x00000014000c7c82 */ /* 0x000fe20008000000 */
[----:B------:R-:W-:Y:S01]  /*0990*/  UMOV UR5, UR25 ;  /* 0x0000001900057c82 */ /* 0x000fe20008000000 */
[----:B------:R-:W-:Y:S01]  /*09a0*/  UMOV UR6, UR26 ;  /* 0x0000001a00067c82 */ /* 0x000fe20008000000 */
[----:B--2-4-:R-:W-:Y:S07]  /*09b0*/  @P2 BRA `(.L_x_5) ;  /* 0x0000000000102947 */ /* 0x014fee0003800000 */
[----:B------:R-:W-:-:S06]  /*09c0*/  USHF.L.U32 UR17, UR33, 0x1f, URZ ;  /* 0x0000001f21117899 */ /* 0x000fcc00080006ff */
[----:B-1----:R-:W-:-:S04]  /*09d0*/  MOV R0, UR17 ;  /* 0x0000001100007c02 */ /* 0x002fc80008000f00 */
[----:B------:R-:W1:Y:S02]  /*09e0*/  SYNCS.PHASECHK.TRANS64.TRYWAIT P0, [UR25+0x20], R0 ;  /* 0x00002000ff0075a7 */ /* 0x000e640008001119 */
[----:B-1----:R-:W-:Y:S05]  /*09f0*/  @!P0 BRA `(.L_x_6) ;  /* 0x00000020002c8947 */ /* 0x002fea0003800000 */
.L_x_5:
[----:B------:R-:W-:Y:S02]  /*0a00*/  ELECT P1, URZ, PT ;  /* 0x0000000000ff782f */ /* 0x000fe40003820000 */
[----:B------:R-:W-:Y:S01]  /*0a10*/  PLOP3.LUT P0, PT, PT, PT, UP0, 0x80, 0x8 ;  /* 0x000000000008781c */ /* 0x000fe20003f0f008 */
[----:B------:R-:W-:Y:S01]  /*0a20*/  ULOP3.LUT UR33, UR33, UR28, URZ, 0x3c, !UPT ;  /* 0x0000001c21217292 */ /* 0x000fe2000f8e3cff */
[----:B------:R-:W-:Y:S01]  /*0a30*/  PLOP3.LUT P2, PT, PT, PT, PT, 0x80, 0x8 ;  /* 0x000000000008781c */ /* 0x000fe20003f4f070 */
[----:B------:R-:W-:Y:S02]  /*0a40*/  USEL UR32, UR8, URZ, UP1 ;  /* 0x000000ff08207287 */ /* 0x000fe40008800000 */
[----:B------:R-:W-:Y:S02]  /*0a50*/  UIADD3 UR16, UPT, UPT, UR16, 0x37400, URZ ;  /* 0x0003740010107890 */ /* 0x000fe4000fffe0ff */
[----:B------:R-:W-:Y:S02]  /*0a60*/  UIADD3 UR8, UPT, UPT, UR9, 0x37c00, URZ ;  /* 0x00037c0009087890 */ /* 0x000fe4000fffe0ff */
[----:B------:R-:W-:-:S02]  /*0a70*/  @!UP0 USHF.L.U32 UR28, UR33, 0x1f, URZ ;  /* 0x0000001f211c8899 */ /* 0x000fc400080006ff */
[----:B------:R-:W-:Y:S01]  /*0a80*/  @!UP0 ULEA UR29, UR32, UR30, 0x3 ;  /* 0x0000001e201d8291 */ /* 0x000fe2000f8e18ff */
[----:B------:R3:W-:Y:S01]  /*0a90*/  @P1 SYNCS.ARRIVE.TRANS64 RZ, [UR25], R2 ;  /* 0x00000002ffff19a7 */ /* 0x0007e20008000019 */
[----:B------:R-:W-:Y:S01]  /*0aa0*/  UMOV UR17, UR25 ;  /* 0x0000001900117c82 */ /* 0x000fe20008000000 */
[----:B------:R-:W-:Y:S01]  /*0ab0*/  UTMALDG.2D [UR24], [UR42], desc[URZ] ;  /* 0x0000ff182a0075b4 */ /* 0x000fe20008009000 */
[----:B-1----:R-:W-:Y:S01]  /*0ac0*/  IMAD.U32 R0, RZ, RZ, UR28 ;  /* 0x0000001cff007e24 */ /* 0x002fe2000f8e00ff */
[----:B------:R-:W-:Y:S01]  /*0ad0*/  UMOV UR9, UR25 ;  /* 0x0000001900097c82 */ /* 0x000fe20008000000 */
[----:B------:R-:W-:-:S04]  /*0ae0*/  UIADD3 UR28, UPT, UPT, UR20, 0x1, URZ ;  /* 0x00000001141c7890 */ /* 0x000fc8000fffe0ff */
[----:B------:R-:W-:Y:S01]  /*0af0*/  UISETP.NE.AND UP0, UPT, UR28, 0x20, UPT ;  /* 0x000000201c00788c */ /* 0x000fe2000bf05270 */
[----:B------:R-:W-:Y:S01]  /*0b00*/  UTMALDG.2D [UR4], [UR40], desc[URZ] ;  /* 0x0000ff04280075b4 */ /* 0x000fe20008009000 */
[----:B------:R1:W-:Y:S01]  /*0b10*/  UTMALDG.3D [UR16], [UR38], desc[URZ] ;  /* 0x0000ff10260075b4 */ /* 0x0003e20008011000 */
[----:B------:R3:W-:Y:S01]  /*0b20*/  UTMALDG.3D [UR8], [UR36], desc[URZ] ;  /* 0x0000ff08240075b4 */ /* 0x0007e20008011000 */
[----:B------:R3:W4:Y:S01]  /*0b30*/  @!P0 SYNCS.PHASECHK.TRANS64.TRYWAIT P2, [UR29+0x20], R0 ;  /* 0x00002000ff0085a7 */ /* 0x000722000804111d */
[----:B-1----:R-:W-:-:S04]  /*0b40*/  UMOV UR20, UR28 ;  /* 0x0000001c00147c82 */ /* 0x002fc80008000000 */
[----:B------:R-:W-:Y:S05]  /*0b50*/  BRA.U UP0, `(.L_x_7) ;  /* 0xfffffffd00587547 */ /* 0x000fea000b83ffff */
[----:B------:R-:W1:Y:S01]  /*0b60*/  LDCU.64 UR4, c[0x0][0x648] ;  /* 0x0000c900ff0477ac */ /* 0x000e620008000a00 */
[----:B------:R-:W-:-:S04]  /*0b70*/  UIADD3 UR34, UPT, UPT, UR31, UR34, URZ ;  /* 0x000000221f227290 */ /* 0x000fc8000fffe0ff */
[----:B------:R-:W-:Y:S02]  /*0b80*/  UISETP.GE.AND UP0, UPT, UR34, 0x200, UPT ;  /* 0x000002002200788c */ /* 0x000fe4000bf06270 */
[----:B-1----:R-:W-:Y:S01]  /*0b90*/  UIMAD.WIDE.U32 UR6, UR34, UR5, URZ ;  /* 0x00000005220672a5 */ /* 0x002fe2000f8e00ff */
[----:B------:R-:W1:Y:S03]  /*0ba0*/  LDCU UR5, c[0x0][0x658] ;  /* 0x0000cb00ff0577ac */ /* 0x000e660008000800 */
[----:B------:R-:W-:-:S04]  /*0bb0*/  UIADD3 UR6, UPT, UPT, UR34, -UR7, URZ ;  /* 0x8000000722067290 */ /* 0x000fc8000fffe0ff */
[----:B------:R-:W-:-:S04]  /*0bc0*/  USHF.R.U32.HI UR6, URZ, UR23, UR6 ;  /* 0x00000017ff067299 */ /* 0x000fc80008011606 */
[----:B------:R-:W-:-:S04]  /*0bd0*/  UIADD3 UR6, UPT, UPT, UR7, UR6, URZ ;  /* 0x0000000607067290 */ /* 0x000fc8000fffe0ff */
[----:B------:R-:W-:-:S04]  /*0be0*/  USHF.R.U32.HI UR19, URZ, UR22, UR6 ;  /* 0x00000016ff137299 */ /* 0x000fc80008011606 */
[----:B------:R-:W-:-:S04]  /*0bf0*/  UIADD3 UR19, UPT, UPT, -UR19, URZ, URZ ;  /* 0x000000ff13137290 */ /* 0x000fc8000fffe1ff */
[----:B------:R-:W-:-:S04]  /*0c00*/  UIMAD UR19, UR4, UR19, UR34 ;  /* 0x00000013041372a4 */ /* 0x000fc8000f8e0222 */
[----:B-1----:R-:W-:Y:S01]  /*0c10*/  UIMAD.WIDE.U32 UR6, UR19, UR5, URZ ;  /* 0x00000005130672a5 */ /* 0x002fe2000f8e00ff */
[----:B------:R-:W1:Y:S03]  /*0c20*/  LDCU.64 UR4, c[0x0][0x660] ;  /* 0x0000cc00ff0477ac */ /* 0x000e660008000a00 */
[----:B------:R-:W-:-:S04]  /*0c30*/  UIADD3 UR6, UPT, UPT, UR19, -UR7, URZ ;  /* 0x8000000713067290 */ /* 0x000fc8000fffe0ff */
[----:B------:R-:W-:-:S04]  /*0c40*/  USHF.R.U32.HI UR6, URZ, UR21, UR6 ;  /* 0x00000015ff067299 */ /* 0x000fc80008011606 */
[----:B------:R-:W-:Y:S01]  /*0c50*/  UIADD3 UR6, UPT, UPT, UR7, UR6, URZ ;  /* 0x0000000607067290 */ /* 0x000fe2000fffe0ff */
[----:B------:R-:W2:Y:S03]  /*0c60*/  LDCU UR7, c[0x0][0x654] ;  /* 0x0000ca80ff0777ac */ /* 0x000ea60008000800 */
[----:B------:R-:W-:-:S04]  /*0c70*/  USHF.R.U32.HI UR6, URZ, UR13, UR6 ;  /* 0x0000000dff067299 */ /* 0x000fc80008011606 */
[----:B-1-3--:R-:W-:Y:S02]  /*0c80*/  UIMAD.WIDE.U32 UR8, UR6, UR5, URZ ;  /* 0x00000005060872a5 */ /* 0x00afe4000f8e00ff */
[----:B------:R-:W-:Y:S02]  /*0c90*/  UIADD3 UR8, UPT, UPT, -UR6, URZ, URZ ;  /* 0x000000ff06087290 */ /* 0x000fe4000fffe1ff */
[----:B------:R-:W-:-:S04]  /*0ca0*/  UIADD3 UR5, UPT, UPT, UR6, -UR9, URZ ;  /* 0x8000000906057290 */ /* 0x000fc8000fffe0ff */
[----:B------:R-:W-:Y:S02]  /*0cb0*/  USHF.R.U32.HI UR5, URZ, UR15, UR5 ;  /* 0x0000000fff057299 */ /* 0x000fe40008011605 */
[----:B--2---:R-:W-:Y:S02]  /*0cc0*/  UIMAD UR19, UR7, UR8, UR19 ;  /* 0x00000008071372a4 */ /* 0x004fe4000f8e0213 */
[----:B------:R-:W-:-:S04]  /*0cd0*/  UIADD3 UR5, UPT, UPT, UR9, UR5, URZ ;  /* 0x0000000509057290 */ /* 0x000fc8000fffe0ff */
[----:B------:R-:W-:-:S04]  /*0ce0*/  USHF.R.U32.HI UR5, URZ, UR14, UR5 ;  /* 0x0000000eff057299 */ /* 0x000fc80008011605 */
[----:B------:R-:W-:-:S04]  /*0cf0*/  UIADD3 UR5, UPT, UPT, -UR5, URZ, URZ ;  /* 0x000000ff05057290 */ /* 0x000fc8000fffe1ff */
[----:B------:R-:W-:Y:S01]  /*0d00*/  UIMAD UR4, UR4, UR5, UR6 ;  /* 0x00000005040472a4 */ /* 0x000fe2000f8e0206 */
[----:B------:R-:W-:Y:S11]  /*0d10*/  BRA.U !UP0, `(.L_x_8) ;  /* 0xfffffff9089c7547 */ /* 0x000ff6000b83ffff */
.L_x_4:
[----:B------:R-:W-:Y:S01]  /*0d20*/  UISETP.NE.AND UP0, UPT, UR32, 0x3, UPT ;  /* 0x000000032000788c */ /* 0x000fe2000bf05270 */
[----:B-1----:R-:W1:Y:S01]  /*0d30*/  S2UR UR4, SR_CgaCtaId ;  /* 0x00000000000479c3 */ /* 0x002e620000008800 */
[----:B------:R-:W-:Y:S01]  /*0d40*/  UIADD3 UR7, UPT, UPT, UR32, 0x2, URZ ;  /* 0x0000000220077890 */ /* 0x000fe2000fffe0ff */
[----:B------:R-:W-:-:S03]  /*0d50*/  UMOV UR5, 0x400 ;  /* 0x0000040000057882 */ /* 0x000fc60000000000 */
[----:B------:R-:W-:-:S04]  /*0d60*/  USEL UR7, UR7, 0x1, UP0 ;  /* 0x0000000107077887 */ /* 0x000fc80008000000 */
[----:B------:R-:W-:Y:S02]  /*0d70*/  UISETP.NE.AND UP0, UPT, UR7, 0x4, UPT ;  /* 0x000000040700788c */ /* 0x000fe4000bf05270 */
[----:B------:R-:W-:Y:S02]  /*0d80*/  UIADD3 UR7, UPT, UPT, UR7, 0x1, URZ ;  /* 0x0000000107077890 */ /* 0x000fe4000fffe0ff */
[----:B------:R-:W-:Y:S02]  /*0d90*/  UISETP.EQ.XOR UP1, UPT, UR32, 0x3, !UP0 ;  /* 0x000000032000788c */ /* 0x000fe4000c722a70 */
[----:B------:R-:W-:-:S04]  /*0da0*/  USEL UR7, UR7, 0x1, UP0 ;  /* 0x0000000107077887 */ /* 0x000fc80008000000 */
[----:B------:R-:W-:Y:S02]  /*0db0*/  UISETP.EQ.XOR UP1, UPT, UR7, 0x4, UP1 ;  /* 0x000000040700788c */ /* 0x000fe40008f22a70 */
[----:B------:R-:W-:Y:S02]  /*0dc0*/  UISETP.NE.AND UP0, UPT, UR7, 0x4, UPT ;  /* 0x000000040700788c */ /* 0x000fe4000bf05270 */
[----:B------:R-:W-:Y:S02]  /*0dd0*/  USEL UR6, URZ, 0x1, !UP1 ;  /* 0x00000001ff067887 */ /* 0x000fe4000c800000 */
[----:B-1----:R-:W-:Y:S02]  /*0de0*/  ULEA UR4, UR4, UR5, 0x18 ;  /* 0x0000000504047291 */ /* 0x002fe4000f8ec0ff */
[----:B------:R-:W-:Y:S02]  /*0df0*/  ULOP3.LUT UR6, UR33, UR6, URZ, 0x3c, !UPT ;  /* 0x0000000621067292 */ /* 0x000fe4000f8e3cff */
[----:B------:R-:W-:-:S02]  /*0e00*/  USEL UR7, UR7, URZ, UP0 ;  /* 0x000000ff07077287 */ /* 0x000fc40008000000 */
[----:B------:R-:W-:Y:S02]  /*0e10*/  USHF.L.U32 UR6, UR6, 0x1f, URZ ;  /* 0x0000001f06067899 */ /* 0x000fe400080006ff */
[----:B------:R-:W-:-:S04]  /*0e20*/  ULEA UR4, UR7, UR4, 0x3 ;  /* 0x0000000407047291 */ /* 0x000fc8000f8e18ff */
[----:B------:R-:W-:-:S05]  /*0e30*/  MOV R0, UR6 ;  /* 0x0000000600007c02 */ /* 0x000fca0008000f00 */
[----:B------:R-:W1:Y:S02]  /*0e40*/  SYNCS.PHASECHK.TRANS64.TRYWAIT P0, [UR4+0x20], R0 ;  /* 0x00002000ff0075a7 */ /* 0x000e640008001104 */
[----:B-1----:R-:W-:Y:S05]  /*0e50*/  @!P0 BRA `(.L_x_9) ;  /* 0x0000001c00348947 */ /* 0x002fea0003800000 */
.L_x_35:
[----:B------:R-:W-:-:S13]  /*0e60*/  ELECT P0, URZ, PT ;  /* 0x0000000000ff782f */ /* 0x000fda0003800000 */
[----:B-1----:R-:W-:-:S04]  /*0e70*/  @P0 MOV R0, 0xc600 ;  /* 0x0000c60000000802 */ /* 0x002fc80000000f00 */
[----:B------:R5:W-:Y:S03]  /*0e80*/  @P0 SYNCS.ARRIVE.TRANS64 RZ, [UR4], R0 ;  /* 0x00000000ffff09a7 */ /* 0x000be60008000004 */
.L_x_3:
[----:B------:R-:W-:-:S13]  /*0e90*/  ISETP.NE.AND P0, PT, R5, 0x4, PT ;  /* 0x000000040500780c */ /* 0x000fda0003f05270 */
[----:B------:R-:W-:Y:S05]  /*0ea0*/  @P0 BRA `(.L_x_10) ;  /* 0x0000000800580947 */ /* 0x000fea0003800000 */
[----:B------:R-:W1:Y:S08]  /*0eb0*/  S2UR UR27, SR_CTAID.Z ;  /* 0x00000000001b79c3 */ /* 0x000e700000002700 */
[----:B------:R-:W-:Y:S01]  /*0ec0*/  BAR.SYNC.DEFER_BLOCKING 0x3, 0xa0 ;  /* 0x00c2800000007b1d */ /* 0x000fe20000010000 */
[----:B------:R-:W-:Y:S01]  /*0ed0*/  HFMA2 R4, -RZ, RZ, 0, 5.9604644775390625e-08 ;  /* 0x00000001ff047431 */ /* 0x000fe200000001ff */
[----:B-1----:R-:W-:-:S09]  /*0ee0*/  UISETP.GT.U32.AND UP0, UPT, UR27, 0x1ff, UPT ;  /* 0x000001ff1b00788c */ /* 0x002fd2000bf04070 */
[----:B------:R-:W-:Y:S05]  /*0ef0*/  BRA.U UP0, `(.L_x_11) ;  /* 0x0000000900207547 */ /* 0x000fea000b800000 */
[----:B------:R-:W1:Y:S01]  /*0f00*/  S2UR UR12, SR_CgaCtaId ;  /* 0x00000000000c79c3 */ /* 0x000e620000008800 */
[----:B------:R-:W-:Y:S01]  /*0f10*/  UMOV UR4, 0x400 ;  /* 0x0000040000047882 */ /* 0x000fe20000000000 */
[----:B------:R-:W5:Y:S01]  /*0f20*/  LDCU UR6, c[0x0][0x374] ;  /* 0x00006e80ff0677ac */ /* 0x000f620008000800 */
[----:B------:R-:W-:Y:S01]  /*0f30*/  MOV R4, 0x1 ;  /* 0x0000000100047802 */ /* 0x000fe20000000f00 */
[----:B------:R-:W-:Y:S01]  /*0f40*/  UMOV UR39, 0x8c02000 ;  /* 0x08c0200000277882 */ /* 0x000fe20000000000 */
[----:B------:R-:W-:Y:S02]  /*0f50*/  USEL UR5, URZ, 0x4000, UP6 ;  /* 0x00004000ff057887 */ /* 0x000fe4000b000000 */
[----:B------:R-:W-:Y:S01]  /*0f60*/  USEL UR39, UR39, 0x8c00000, !UP5 ;  /* 0x08c0000027277887 */ /* 0x000fe2000e800000 */
[----:B------:R-:W-:Y:S01]  /*0f70*/  UMOV UR34, URZ ;  /* 0x000000ff00227c82 */ /* 0x000fe20008000000 */
[----:B------:R-:W-:Y:S02]  /*0f80*/  UMOV UR33, URZ ;  /* 0x000000ff00217c82 */ /* 0x000fe40008000000 */
[----:B------:R-:W-:-:S02]  /*0f90*/  UIADD3 UR39, UPT, UPT, UR5, UR39, URZ ;  /* 0x0000002705277290 */ /* 0x000fc4000fffe0ff */
[----:B-1----:R-:W-:Y:S01]  /*0fa0*/  ULEA UR12, UR12, UR4, 0x18 ;  /* 0x000000040c0c7291 */ /* 0x002fe2000f8ec0ff */
[----:B------:R-:W5:Y:S01]  /*0fb0*/  LDCU UR4, c[0x0][0x370] ;  /* 0x00006e00ff0477ac */ /* 0x000f620008000800 */
[----:B------:R-:W1:Y:S07]  /*0fc0*/  LDCU UR35, c[0x0][0x378] ;  /* 0x00006f00ff2377ac */ /* 0x000e6e0008000800 */
[----:B-----5:R-:W5:Y:S01]  /*0fd0*/  LDS R0, [UR12+0x58] ;  /* 0x0000580cff007984 */ /* 0x020f620008000800 */
[----:B------:R-:W-:-:S02]  /*0fe0*/  UIADD3 UR19, UPT, UPT, UR12, 0x37c00, URZ ;  /* 0x00037c000c137890 */ /* 0x000fc4000fffe0ff */
[----:B------:R-:W-:Y:S02]  /*0ff0*/  UIADD3 UR20, UPT, UPT, UR12, 0x37400, URZ ;  /* 0x000374000c147890 */ /* 0x000fe4000fffe0ff */
[----:B------:R-:W-:Y:S02]  /*1000*/  UIADD3 UR24, UPT, UPT, UR12, 0x7400, URZ ;  /* 0x000074000c187890 */ /* 0x000fe4000fffe0ff */
[----:B------:R-:W-:Y:S02]  /*1010*/  UIADD3 UR25, UPT, UPT, UR12, 0x17400, URZ ;  /* 0x000174000c197890 */ /* 0x000fe4000fffe0ff */
[----:B------:R-:W-:Y:S02]  /*1020*/  USHF.R.U32.HI UR19, URZ, 0x4, UR19 ;  /* 0x00000004ff137899 */ /* 0x000fe40008011613 */
[----:B------:R-:W-:Y:S02]  /*1030*/  UIMAD UR4, UR6, UR4, URZ ;  /* 0x00000004060472a4 */ /* 0x000fe4000f8e02ff */
[----:B------:R-:W-:-:S02]  /*1040*/  USHF.R.U32.HI UR20, URZ, 0x4, UR20 ;  /* 0x00000004ff147899 */ /* 0x000fc40008011614 */
[----:B-1----:R-:W-:Y:S02]  /*1050*/  UIMAD UR35, UR4, UR35, URZ ;  /* 0x00000023042372a4 */ /* 0x002fe4000f8e02ff */
[----:B------:R-:W-:Y:S02]  /*1060*/  USHF.R.U32.HI UR24, URZ, 0x4, UR24 ;  /* 0x00000004ff187899 */ /* 0x000fe40008011618 */
[----:B------:R-:W-:Y:S02]  /*1070*/  USHF.R.U32.HI UR25, URZ, 0x4, UR25 ;  /* 0x00000004ff197899 */ /* 0x000fe40008011619 */
[----:B------:R-:W-:Y:S02]  /*1080*/  ULOP3.LUT UR19, UR19, 0x3fc0, URZ, 0xc0, !UPT ;  /* 0x00003fc013137892 */ /* 0x000fe4000f8ec0ff */
[----:B------:R-:W-:Y:S02]  /*1090*/  ULOP3.LUT UR20, UR20, 0x3fc0, URZ, 0xc0, !UPT ;  /* 0x00003fc014147892 */ /* 0x000fe4000f8ec0ff */
[----:B------:R-:W-:-:S02]  /*10a0*/  ULOP3.LUT UR24, UR24, 0x3fc0, URZ, 0xc0, !UPT ;  /* 0x00003fc018187892 */ /* 0x000fc4000f8ec0ff */
[----:B------:R-:W-:Y:S02]  /*10b0*/  ULOP3.LUT UR25, UR25, 0x3fc0, URZ, 0xc0, !UPT ;  /* 0x00003fc019197892 */ /* 0x000fe4000f8ec0ff */
[----:B------:R-:W-:Y:S02]  /*10c0*/  UIADD3 UR28, UPT, UPT, UR12, 0x40, URZ ;  /* 0x000000400c1c7890 */ /* 0x000fe4000fffe0ff */
[----:B------:R-:W-:Y:S02]  /*10d0*/  ULOP3.LUT UR19, UR19, 0x10000, URZ, 0xfc, !UPT ;  /* 0x0001000013137892 */ /* 0x000fe4000f8efcff */
[----:B------:R-:W-:Y:S02]  /*10e0*/  ULOP3.LUT UR20, UR20, 0x10000, URZ, 0xfc, !UPT ;  /* 0x0001000014147892 */ /* 0x000fe4000f8efcff */
[----:B------:R-:W-:Y:S02]  /*10f0*/  ULOP3.LUT UR24, UR24, 0x10000, URZ, 0xfc, !UPT ;  /* 0x0001000018187892 */ /* 0x000fe4000f8efcff */
[----:B------:R-:W-:Y:S01]  /*1100*/  ULOP3.LUT UR25, UR25, 0x10000, URZ, 0xfc, !UPT ;  /* 0x0001000019197892 */ /* 0x000fe2000f8efcff */
[----:B-----5:R-:W-:-:S13]  /*1110*/  R2UR UR36, R0 ;  /* 0x00000000002472ca */ /* 0x020fda00000e0000 */
[----:B------:R-:W-:Y:S02]  /*1120*/  UIADD3 UR10, UPT, UPT, UR36, 0x100, URZ ;  /* 0x00000100240a7890 */ /* 0x000fe4000fffe0ff */
[----:B------:R-:W-:Y:S02]  /*1130*/  UIADD3 UR8, UPT, UPT, UR36, 0x40000100, URZ ;  /* 0x4000010024087890 */ /* 0x000fe4000fffe0ff */
[----:B------:R-:W-:Y:S02]  /*1140*/  UIADD3 UR6, UPT, UPT, UR36, -0x7fffff00, URZ ;  /* 0x8000010024067890 */ /* 0x000fe4000fffe0ff */
[----:B------:R-:W-:Y:S02]  /*1150*/  UIADD3 UR4, UPT, UPT, UR36, -0x3fffff00, URZ ;  /* 0xc000010024047890 */ /* 0x000fe4000fffe0ff */
[----:B------:R-:W-:Y:S02]  /*1160*/  UIADD3 UR11, UPT, UPT, UR36, 0x104, URZ ;  /* 0x00000104240b7890 */ /* 0x000fe4000fffe0ff */
[----:B------:R-:W-:-:S02]  /*1170*/  UIADD3 UR9, UPT, UPT, UR36, 0x40000104, URZ ;  /* 0x4000010424097890 */ /* 0x000fc4000fffe0ff */
[----:B------:R-:W-:Y:S02]  /*1180*/  UIADD3 UR7, UPT, UPT, UR36, -0x7ffffefc, URZ ;  /* 0x8000010424077890 */ /* 0x000fe4000fffe0ff */
[----:B------:R-:W-:Y:S02]  /*1190*/  UIADD3 UR5, UPT, UPT, UR36, -0x3ffffefc, URZ ;  /* 0xc000010424057890 */ /* 0x000fe4000fffe0ff */
[----:B------:R-:W-:Y:S02]  /*11a0*/  USHF.R.U32.HI UR18, URZ, 0x1, UR8 ;  /* 0x00000001ff127899 */ /* 0x000fe40008011608 */
[----:B------:R-:W-:Y:S02]  /*11b0*/  USHF.R.U32.HI UR50, URZ, 0x1, UR10 ;  /* 0x00000001ff327899 */ /* 0x000fe4000801160a */
[----:B------:R-:W-:Y:S02]  /*11c0*/  USHF.R.U32.HI UR40, URZ, 0x1, UR6 ;  /* 0x00000001ff287899 */ /* 0x000fe40008011606 */
[----:B------:R-:W-:-:S02]  /*11d0*/  USHF.R.U32.HI UR38, URZ, 0x1, UR4 ;  /* 0x00000001ff267899 */ /* 0x000fc40008011604 */
[----:B------:R-:W-:Y:S02]  /*11e0*/  USHF.R.U32.HI UR26, URZ, 0x1a, UR11 ;  /* 0x0000001aff1a7899 */ /* 0x000fe4000801160b */
[----:B------:R-:W-:Y:S02]  /*11f0*/  USHF.R.U32.HI UR44, URZ, 0x1a, UR9 ;  /* 0x0000001aff2c7899 */ /* 0x000fe40008011609 */
[----:B------:R-:W-:Y:S02]  /*1200*/  USHF.R.U32.HI UR17, URZ, 0x1a, UR7 ;  /* 0x0000001aff117899 */ /* 0x000fe40008011607 */
[----:B------:R-:W-:Y:S02]  /*1210*/  USHF.R.U32.HI UR16, URZ, 0x1a, UR5 ;  /* 0x0000001aff107899 */ /* 0x000fe40008011605 */
[----:B------:R-:W-:Y:S02]  /*1220*/  ULOP3.LUT UR18, UR18, 0x60000000, URZ, 0xc0, !UPT ;  /* 0x6000000012127892 */ /* 0x000fe4000f8ec0ff */
[----:B------:R-:W-:-:S02]  /*1230*/  ULOP3.LUT UR50, UR50, 0x60000000, URZ, 0xc0, !UPT ;  /* 0x6000000032327892 */ /* 0x000fc4000f8ec0ff */
[----:B------:R-:W-:Y:S02]  /*1240*/  ULOP3.LUT UR40, UR40, 0x60000000, URZ, 0xc0, !UPT ;  /* 0x6000000028287892 */ /* 0x000fe4000f8ec0ff */
[----:B------:R-:W-:Y:S02]  /*1250*/  ULOP3.LUT UR38, UR38, 0x60000000, URZ, 0xc0, !UPT ;  /* 0x6000000026267892 */ /* 0x000fe4000f8ec0ff */
[----:B------:R-:W-:Y:S02]  /*1260*/  ULOP3.LUT UR50, UR50, 0x30, UR26, 0xf8, !UPT ;  /* 0x0000003032327892 */ /* 0x000fe4000f8ef81a */
[----:B------:R-:W-:Y:S02]  /*1270*/  ULOP3.LUT UR44, UR18, 0x30, UR44, 0xf8, !UPT ;  /* 0x00000030122c7892 */ /* 0x000fe4000f8ef82c */
[----:B------:R-:W-:Y:S02]  /*1280*/  ULOP3.LUT UR40, UR40, 0x30, UR17, 0xf8, !UPT ;  /* 0x0000003028287892 */ /* 0x000fe4000f8ef811 */
[----:B------:R-:W-:-:S02]  /*1290*/  ULOP3.LUT UR38, UR38, 0x30, UR16, 0xf8, !UPT ;  /* 0x0000003026267892 */ /* 0x000fc4000f8ef810 */
[----:B------:R-:W-:Y:S02]  /*12a0*/  ULOP3.LUT UR51, UR50, UR39, URZ, 0xfc, !UPT ;  /* 0x0000002732337292 */ /* 0x000fe4000f8efcff */
[----:B------:R-:W-:Y:S02]  /*12b0*/  ULOP3.LUT UR45, UR44, UR39, URZ, 0xfc, !UPT ;  /* 0x000000272c2d7292 */ /* 0x000fe4000f8efcff */
[----:B------:R-:W-:Y:S02]  /*12c0*/  ULOP3.LUT UR41, UR40, UR39, URZ, 0xfc, !UPT ;  /* 0x0000002728297292 */ /* 0x000fe4000f8efcff */
[----:B------:R-:W-:Y:S01]  /*12d0*/  ULOP3.LUT UR39, UR38, UR39, URZ, 0xfc, !UPT ;  /* 0x0000002726277292 */ /* 0x000fe2000f8efcff */
[----:B------:R-:W-:Y:S01]  /*12e0*/  UMOV UR50, URZ ;  /* 0x000000ff00327c82 */ /* 0x000fe20008000000 */
[----:B------:R-:W-:Y:S01]  /*12f0*/  UMOV UR44, URZ ;  /* 0x000000ff002c7c82 */ /* 0x000fe20008000000 */
[----:B------:R-:W-:Y:S01]  /*1300*/  UMOV UR40, URZ ;  /* 0x000000ff00287c82 */ /* 0x000fe20008000000 */
[----:B------:R-:W-:-:S08]  /*1310*/  UMOV UR38, URZ ;  /* 0x000000ff00267c82 */ /* 0x000fd00008000000 */
.L_x_16:
[----:B------:R-:W-:Y:S01]  /*1320*/  USHF.L.U32 UR16, UR34, 0x1f, URZ ;  /* 0x0000001f22107899 */ /* 0x000fe200080006ff */
[----:B------:R-:W-:Y:S01]  /*1330*/  SHF.L.U32 R2, R4, 0x1f, RZ ;  /* 0x0000001f04027819 */ /* 0x000fe200000006ff */
[----:B------:R-:W-:Y:S02]  /*1340*/  ULEA UR17, UR33, UR12, 0x3 ;  /* 0x0000000c21117291 */ /* 0x000fe4000f8e18ff */
[----:B------:R-:W-:Y:S02]  /*1350*/  UIADD3 UR27, UPT, UPT, UR35, UR27, URZ ;  /* 0x0000001b231b7290 */ /* 0x000fe4000fffe0ff */
[----:B----4-:R-:W-:Y:S01]  /*1360*/  MOV R0, UR16 ;  /* 0x0000001000007c02 */ /* 0x010fe20008000f00 */
[----:B------:R-:W-:-:S04]  /*1370*/  UPLOP3.LUT UP2, UPT, UPT, UPT, UPT, 0x40, 0x4 ;  /* 0x000000000004789c */ /* 0x000fc80003f4e870 */
[----:B-1---5:R1:W5:Y:S01]  /*1380*/  SYNCS.PHASECHK.TRANS64.TRYWAIT P1, [UR17], R0 ;  /* 0x00000000ff0075a7 */ /* 0x0223620008021111 */
[----:B------:R-:W4:Y:S02]  /*1390*/  SYNCS.PHASECHK.TRANS64.TRYWAIT P0, [UR12+0x48], R2 ;  /* 0x00004802ff0075a7 */ /* 0x000f24000800110c */
[----:B-1--45:R-:W-:Y:S05]  /*13a0*/  @!P0 BRA `(.L_x_12) ;  /* 0x0000001800008947 */ /* 0x032fea0003800000 */
.L_x_37:
[----:B------:R-:W-:-:S05]  /*13b0*/  UMOV UR31, URZ ;  /* 0x000000ff001f7c82 */ /* 0x000fca0008000000 */
.L_x_15:
[----:B------:R-:W-:Y:S02]  /*13c0*/  UIADD3 UR26, UPT, UPT, UR33, 0x1, URZ ;  /* 0x00000001211a7890 */ /* 0x000fe4000fffe0ff */
[----:B------:R-:W-:Y:S02]  /*13d0*/  UISETP.GT.U32.AND UP0, UPT, UR31, 0x1e, UPT ;  /* 0x0000001e1f00788c */ /* 0x000fe4000bf04070 */
[----:B----4-:R-:W-:Y:S02]  /*13e0*/  ULEA UR58, UR33, UR19, 0x6 ;  /* 0x00000013213a7291 */ /* 0x010fe4000f8e30ff */
[----:B------:R-:W-:Y:S02]  /*13f0*/  ULEA UR54, UR33, UR25, 0xb ;  /* 0x0000001921367291 */ /* 0x000fe4000f8e58ff */
[----:B------:R-:W-:Y:S01]  /*1400*/  ULEA UR52, UR33, UR24, 0xa ;  /* 0x0000001821347291 */ /* 0x000fe2000f8e50ff */
[----:B------:R-:W-:Y:S01]  /*1410*/  PLOP3.LUT P0, PT, PT, PT, UP0, 0x80, 0x8 ;  /* 0x000000000008781c */ /* 0x000fe20003f0f008 */
[----:B------:R-:W-:Y:S02]  /*1420*/  ULEA UR17, UR33, UR12, 0x3 ;  /* 0x0000000c21117291 */ /* 0x000fe4000f8e18ff */
[----:B------:R-:W-:Y:S02]  /*1430*/  UISETP.NE.AND UP1, UPT, UR26, 0x4, UPT ;  /* 0x000000041a00788c */ /* 0x000fe4000bf25270 */
[----:B------:R-:W-:Y:S02]  /*1440*/  ULEA UR60, UR33, UR20, 0x5 ;  /* 0x00000014213c7291 */ /* 0x000fe4000f8e28ff */
[----:B------:R-:W-:Y:S02]  /*1450*/  UIADD3 UR56, UPT, UPT, UR58, 0x20, URZ ;  /* 0x000000203a387890 */ /* 0x000fe4000fffe0ff */
[----:B------:R-:W-:Y:S02]  /*1460*/  UIADD3 UR48, UPT, UPT, UR54, 0x2, URZ ;  /* 0x0000000236307890 */ /* 0x000fe4000fffe0ff */
[----:B------:R-:W-:Y:S02]  /*1470*/  UIADD3 UR46, UPT, UPT, UR52, 0x2, URZ ;  /* 0x00000002342e7890 */ /* 0x000fe4000fffe0ff */
[----:B------:R-:W-:Y:S02]  /*1480*/  UIADD3 UR42, UPT, UPT, UR54, 0x4, URZ ;  /* 0x00000004362a7890 */ /* 0x000fe4000fffe0ff */
[----:B------:R-:W-:Y:S02]  /*1490*/  UIADD3 UR32, UPT, UPT, UR52, 0x4, URZ ;  /* 0x0000000434207890 */ /* 0x000fe4000fffe0ff */
[----:B------:R-:W-:Y:S02]  /*14a0*/  UIADD3 UR16, UPT, UPT, UR54, 0x6, URZ ;  /* 0x0000000636107890 */ /* 0x000fe4000fffe0ff */
[----:B------:R-:W-:Y:S02]  /*14b0*/  UIADD3 UR18, UPT, UPT, UR52, 0x6, URZ ;  /* 0x0000000634127890 */ /* 0x000fe4000fffe0ff */
[----:B------:R-:W-:Y:S02]  /*14c0*/  UIADD3 UR30, UPT, UPT, UR17, 0x20, URZ ;  /* 0x00000020111e7890 */ /* 0x000fe4000fffe0ff */
[----:B------:R-:W-:Y:S02]  /*14d0*/  USEL UR29, URZ, 0x1, UP1 ;  /* 0x00000001ff1d7887 */ /* 0x000fe40008800000 */
[----:B------:R-:W-:Y:S01]  /*14e0*/  USEL UR33, UR26, URZ, UP1 ;  /* 0x000000ff1a217287 */ /* 0x000fe20008800000 */
[----:B------:R-:W-:Y:S01]  /*14f0*/  UMOV UR61, 0x4008 ;  /* 0x00004008003d7882 */ /* 0x000fe20000000000 */
[----:B------:R-:W-:Y:S01]  /*1500*/  UMOV UR59, 0x4008 ;  /* 0x00004008003b7882 */ /* 0x000fe20000000000 */
[----:B------:R-:W-:Y:S01]  /*1510*/  UMOV UR55, 0x40004040 ;  /* 0x4000404000377882 */ /* 0x000fe20000000000 */
[----:B------:R-:W-:Y:S01]  /*1520*/  UMOV UR53, 0x40004040 ;  /* 0x4000404000357882 */ /* 0x000fe20000000000 */
[----:B------:R-:W-:Y:S01]  /*1530*/  UMOV UR57, 0x4008 ;  /* 0x0000400800397882 */ /* 0x000fe20000000000 */
[----:B------:R-:W-:Y:S01]  /*1540*/  UMOV UR49, 0x40004040 ;  /* 0x4000404000317882 */ /* 0x000fe20000000000 */
[----:B------:R-:W-:Y:S01]  /*1550*/  UMOV UR47, 0x40004040 ;  /* 0x40004040002f7882 */ /* 0x000fe20000000000 */
[----:B------:R-:W-:Y:S01]  /*1560*/  UMOV UR43, 0x40004040 ;  /* 0x40004040002b7882 */ /* 0x000fe20000000000 */
[----:B-----5:R-:W-:Y:S05]  /*1570*/  @P1 BRA `(.L_x_13) ;  /* 0x0000000000101947 */ /* 0x020fea0003800000 */
[----:B------:R-:W-:Y:S06]  /*1580*/  USHF.L.U32 UR26, UR34, 0x1f, URZ ;  /* 0x0000001f221a7899 */ /* 0x000fec00080006ff */
[----:B-1----:R-:W-:Y:S04]  /*1590*/  MOV R0, UR26 ;  /* 0x0000001a00007c02 */ /* 0x002fe80008000f00 */
[----:B------:R-:W1:Y:S02]  /*15a0*/  SYNCS.PHASECHK.TRANS64.TRYWAIT P1, [UR17], R0 ;  /* 0x00000000ff0075a7 */ /* 0x000e640008021111 */
[----:B-1----:R-:W-:Y:S05]  /*15b0*/  @!P1 BRA `(.L_x_14) ;  /* 0x00000014009c9947 */ /* 0x002fea0003800000 */
.L_x_13:
[----:B------:R-:W-:Y:S01]  /*15c0*/  ULOP3.LUT UR34, UR34, UR29, URZ, 0x3c, !UPT ;  /* 0x0000001d22227292 */ /* 0x000fe2000f8e3cff */
[----:B------:R-:W-:Y:S01]  /*15d0*/  PLOP3.LUT P1, PT, PT, PT, PT, 0x80, 0x8 ;  /* 0x000000000008781c */ /* 0x000fe20003f2f070 */
[----:B------:R-:W-:Y:S01]  /*15e0*/  @!UP0 ULEA UR17, UR33, UR12, 0x3 ;  /* 0x0000000c21118291 */ /* 0x000fe2000f8e18ff */
[----:B------:R4:W-:Y:S01]  /*15f0*/  UTCCP.T.S.4x32dp128bit tmem[UR36+0x100], gdesc[UR60] ;  /* 0x0001003c240079e7 */ /* 0x0009e20009100000 */
[----:B------:R-:W-:Y:S01]  /*1600*/  UMOV UR64, UR16 ;  /* 0x0000001000407c82 */ /* 0x000fe20008000000 */
[----:B------:R-:W-:Y:S01]  /*1610*/  @!UP0 USHF.L.U32 UR16, UR34, 0x1f, URZ ;  /* 0x0000001f22108899 */ /* 0x000fe200080006ff */
[----:B------:R4:W-:Y:S01]  /*1620*/  UTCCP.T.S.4x32dp128bit tmem[UR36+0x104], gdesc[UR58] ;  /* 0x0001043a240079e7 */ /* 0x0009e20009100000 */
[----:B------:R4:W-:Y:S01]  /*1630*/  UTCCP.T.S.4x32dp128bit tmem[UR36+0x108], gdesc[UR56] ;  /* 0x00010838240079e7 */ /* 0x0009e20009100000 */
[----:B------:R4:W-:Y:S01]  /*1640*/  UTCQMMA gdesc[UR52], gdesc[UR54], tmem[UR36], tmem[UR50], idesc[UR51], tmem[UR10], UP2 ;  /* 0x000a323634007dea */ /* 0x0009e20009000324 */
[----:B------:R-:W-:Y:S01]  /*1650*/  UMOV UR62, UR32 ;  /* 0x00000020003e7c82 */ /* 0x000fe20008000000 */
[----:B------:R-:W-:Y:S01]  /*1660*/  UMOV UR63, 0x40004040 ;  /* 0x40004040003f7882 */ /* 0x000fe20000000000 */
[----:B-1----:R-:W-:Y:S01]  /*1670*/  MOV R0, UR16 ;  /* 0x0000001000007c02 */ /* 0x002fe20008000f00 */
[----:B------:R4:W-:Y:S01]  /*1680*/  UTCQMMA gdesc[UR46], gdesc[UR48], tmem[UR36], tmem[UR44], idesc[UR45], tmem[UR8], UPT ;  /* 0x00082c302e007dea */ /* 0x0009e2000b800324 */
[----:B------:R-:W-:Y:S01]  /*1690*/  UMOV UR65, 0x40004040 ;  /* 0x4000404000417882 */ /* 0x000fe20000000000 */
[----:B------:R-:W-:Y:S01]  /*16a0*/  UMOV UR66, UR18 ;  /* 0x0000001200427c82 */ /* 0x000fe20008000000 */
[----:B------:R-:W-:Y:S01]  /*16b0*/  UMOV UR67, 0x40004040 ;  /* 0x4000404000437882 */ /* 0x000fe20000000000 */
[----:B------:R4:W-:Y:S01]  /*16c0*/  UTCQMMA gdesc[UR62], gdesc[UR42], tmem[UR36], tmem[UR40], idesc[UR41], tmem[UR6], UPT ;  /* 0x0006282a3e007dea */ /* 0x0009e2000b800324 */
[----:B------:R4:W-:Y:S01]  /*16d0*/  UTCQMMA gdesc[UR66], gdesc[UR64], tmem[UR36], tmem[UR38], idesc[UR39], tmem[UR4], UPT ;  /* 0x0004264042007dea */ /* 0x0009e2000b800324 */
[----:B------:R4:W-:Y:S01]  /*16e0*/  UTCBAR [UR30], URZ ;  /* 0x000000ff1e0073e9 */ /* 0x0009e200080000ff */
[----:B------:R4:W5:Y:S01]  /*16f0*/  @!P0 SYNCS.PHASECHK.TRANS64.TRYWAIT P1, [UR17], R0 ;  /* 0x00000000ff0085a7 */ /* 0x0009620008021111 */
[----:B------:R-:W-:Y:S02]  /*1700*/  UIADD3 UR31, UPT, UPT, UR31, 0x1, URZ ;  /* 0x000000011f1f7890 */ /* 0x000fe4000fffe0ff */
[----:B------:R-:W-:Y:S02]  /*1710*/  UPLOP3.LUT UP2, UPT, UPT, UPT, UPT, 0x80, 0x8 ;  /* 0x000000000008789c */ /* 0x000fe40003f4f070 */
[----:B------:R-:W-:Y:S09]  /*1720*/  UISETP.NE.AND UP0, UPT, UR31, 0x20, UPT ;  /* 0x000000201f00788c */ /* 0x000ff2000bf05270 */
[----:B------:R-:W-:Y:S05]  /*1730*/  BRA.U UP0, `(.L_x_15) ;  /* 0xfffffffd00207547 */ /* 0x000fea000b83ffff */
[----:B------:R1:W-:Y:S01]  /*1740*/  UTCBAR [UR28], URZ ;  /* 0x000000ff1c0073e9 */ /* 0x0003e200080000ff */
[----:B------:R-:W-:Y:S01]  /*1750*/  UISETP.GE.AND UP0, UPT, UR27, 0x200, UPT ;  /* 0x000002001b00788c */ /* 0x000fe2000bf06270 */
[----:B------:R-:W-:-:S08]  /*1760*/  LOP3.LUT R4, R4, 0x1, RZ, 0x3c, !PT ;  /* 0x0000000104047812 */ /* 0x000fd000078e3cff */
[----:B------:R-:W-:Y:S05]  /*1770*/  BRA.U !UP0, `(.L_x_16) ;  /* 0xfffffff908e87547 */ /* 0x000fea000b83ffff */
.L_x_11:
[----:B------:R-:W1:Y:S02]  /*1780*/  S2R R7, SR_CgaCtaId ;  /* 0x0000000000077919 */ /* 0x000e640000008800 */
[----:B-1--45:R-:W-:-:S04]  /*1790*/  LOP3.LUT R0, R7, 0x1, RZ, 0xc0, !PT ;  /* 0x0000000107007812 */ /* 0x032fc800078ec0ff */
[----:B------:R-:W-:-:S13]  /*17a0*/  ISETP.NE.U32.AND P0, PT, R0, 0x1, PT ;  /* 0x000000010000780c */ /* 0x000fda0003f05070 */
[----:B------:R-:W-:Y:S05]  /*17b0*/  @!P0 BRA `(.L_x_10) ;  /* 0x0000000000148947 */ /* 0x000fea0003800000 */
[----:B------:R-:W-:Y:S01]  /*17c0*/  MOV R0, 0x400 ;  /* 0x0000040000007802 */ /* 0x000fe20000000f00 */
[----:B------:R-:W-:-:S03]  /*17d0*/  IMAD.U32 R6, R4, -0x80000000, RZ ;  /* 0x8000000004067824 */ /* 0x000fc600078e00ff */
[----:B------:R-:W-:-:S04]  /*17e0*/  LEA R9, R7, R0, 0x18 ;  /* 0x0000000007097211 */ /* 0x000fc800078ec0ff */
[----:B------:R-:W1:Y:S02]  /*17f0*/  SYNCS.PHASECHK.TRANS64.TRYWAIT P0, [R9+URZ+0x48], R6 ;  /* 0x00004806090075a7 */ /* 0x000e6400080011ff */
[----:B-1----:R-:W-:Y:S05]  /*1800*/  @!P0 BRA `(.L_x_17) ;  /* 0x0000001400288947 */ /* 0x002fea0003800000 */
.L_x_10:
[----:B------:R-:W-:-:S13]  /*1810*/  ISETP.GT.AND P0, PT, R5, 0x3, PT ;  /* 0x000000030500780c */ /* 0x000fda0003f04270 */
[----:B-1234-:R-:W-:Y:S05]  /*1820*/  @P0 EXIT ;  /* 0x000000000000094d */ /* 0x01efea0003800000 */
[----:B------:R-:W-:Y:S05]  /*1830*/  BRA.U !UP4, `(.L_x_18) ;  /* 0x000000010cb87547 */ /* 0x000fea000b800000 */
[----:B------:R-:W1:Y:S01]  /*1840*/  S2UR UR6, SR_CgaCtaId ;  /* 0x00000000000679c3 */ /* 0x000e620000008800 */
[----:B------:R-:W-:Y:S01]  /*1850*/  NOP ;  /* 0x0000000000007918 */ /* 0x000fe20000000000 */
[----:B------:R-:W-:Y:S01]  /*1860*/  UMOV UR4, 0x40 ;  /* 0x0000004000047882 */ /* 0x000fe20000000000 */
[----:B------:R-:W-:Y:S01]  /*1870*/  UMOV UR5, 0x400 ;  /* 0x0000040000057882 */ /* 0x000fe20000000000 */
[----:B-1----:R-:W-:Y:S02]  /*1880*/  ULEA UR4, UR6, UR4, 0x18 ;  /* 0x0000000406047291 */ /* 0x002fe4000f8ec0ff */
[----:B------:R-:W-:-:S07]  /*1890*/  ULEA UR5, UR6, UR5, 0x18 ;  /* 0x0000000506057291 */ /* 0x000fce000f8ec0ff */
[----:B-----5:R-:W1:Y:S02]  /*18a0*/  LDS.U8 R0, [UR4] ;  /* 0x00000004ff007984 */ /* 0x020e640008000000 */
[----:B-1----:R-:W-:-:S13]  /*18b0*/  ISETP.NE.AND P0, PT, R0, RZ, PT ;  /* 0x000000ff0000720c */ /* 0x002fda0003f05270 */
[----:B------:R-:W-:Y:S05]  /*18c0*/  @P0 BRA `(.L_x_19) ;  /* 0x00000000007c0947 */ /* 0x000fea0003800000 */
[----:B------:R-:W-:-:S13]  /*18d0*/  ELECT P0, URZ, PT ;  /* 0x0000000000ff782f */ /* 0x000fda0003800000 */
[----:B------:R-:W-:Y:S05]  /*18e0*/  @!P0 BRA `(.L_x_20) ;  /* 0x0000000000848947 */ /* 0x000fea0003800000 */
[----:B------:R-:W-:Y:S01]  /*18f0*/  UMOV UR4, 0x10 ;  /* 0x0000001000047882 */ /* 0x000fe20000000000 */
[----:B------:R-:W-:-:S04]  /*1900*/  IMAD.MOV.U32 R2, RZ, RZ, 0xffff ;  /* 0x0000ffffff027424 */ /* 0x000fc800078e00ff */
[----:B------:R-:W-:Y:S04]  /*1910*/  DEPBAR.LE SB1, 0x36 ;  /* 0x00009d800000791a */ /* 0x000fe80000000000 */
[----:B------:R-:W1:Y:S02]  /*1920*/  UTCATOMSWS.FIND_AND_SET.ALIGN UP0, UR4, UR4 ;  /* 0x00000004000475e3 */ /* 0x000e640008000800 */
[----:B-1----:R-:W-:Y:S01]  /*1930*/  PLOP3.LUT P0, PT, PT, PT, UP0, 0x80, 0x8 ;  /* 0x000000000008781c */ /* 0x002fe20003f0f008 */
[----:B------:R-:W-:-:S03]  /*1940*/  IMAD.U32 R7, RZ, RZ, UR4 ;  /* 0x00000004ff077e24 */ /* 0x000fc6000f8e00ff */
[----:B------:R-:W-:-:S04]  /*1950*/  SEL R0, RZ, 0xffffffff, !P0 ;  /* 0xffffffffff007807 */ /* 0x000fc80004000000 */
[----:B------:R-:W-:Y:S01]  /*1960*/  ISETP.NE.AND P0, PT, R0, RZ, PT ;  /* 0x000000ff0000720c */ /* 0x000fe20003f05270 */
[----:B------:R-:W-:-:S12]  /*1970*/  IMAD.MOV.U32 R0, RZ, RZ, 0x1 ;  /* 0x00000001ff007424 */ /* 0x000fd800078e00ff */
[----:B------:R-:W-:Y:S05]  /*1980*/  @P0 BRA `(.L_x_21) ;  /* 0x0000000000240947 */ /* 0x000fea0003800000 */
.L_x_22:
[----:B------:R-:W-:Y:S05]  /*1990*/  NANOSLEEP 0x64 ;  /* 0x000000640000795d */ /* 0x000fea0003800000 */
[----:B------:R-:W-:-:S05]  /*19a0*/  UMOV UR4, 0x10 ;  /* 0x0000001000047882 */ /* 0x000fca0000000000 */
[----:B------:R-:W-:Y:S04]  /*19b0*/  DEPBAR.LE SB1, 0x36 ;  /* 0x00009d800000791a */ /* 0x000fe80000000000 */
[----:B------:R-:W1:Y:S02]  /*19c0*/  UTCATOMSWS.FIND_AND_SET.ALIGN UP0, UR4, UR4 ;  /* 0x00000004000475e3 */ /* 0x000e640008000800 */
[----:B-1----:R-:W-:Y:S01]  /*19d0*/  PLOP3.LUT P0, PT, PT, PT, UP0, 0x80, 0x8 ;  /* 0x000000000008781c */ /* 0x002fe20003f0f008 */
[----:B------:R-:W-:-:S03]  /*19e0*/  IMAD.U32 R7, RZ, RZ, UR4 ;  /* 0x00000004ff077e24 */ /* 0x000fc6000f8e00ff */
[----:B------:R-:W-:-:S04]  /*19f0*/  SEL R4, RZ, 0xffffffff, !P0 ;  /* 0xffffffffff047807 */ /* 0x000fc80004000000 */
[----:B------:R-:W-:-:S13]  /*1a00*/  ISETP.NE.AND P0, PT, R4, RZ, PT ;  /* 0x000000ff0400720c */ /* 0x000fda0003f05270 */
[----:B------:R-:W-:Y:S05]  /*1a10*/  @!P0 BRA `(.L_x_22) ;  /* 0xfffffffc00dc8947 */ /* 0x000fea000383ffff */
.L_x_21:
[C---:B------:R-:W-:Y:S01]  /*1a20*/  VIADD R5, R7.reuse, 0x10 ;  /* 0x0000001007057836 */ /* 0x040fe20000000000 */
[----:B------:R-:W-:Y:S01]  /*1a30*/  UMOV UR4, 0x50 ;  /* 0x0000005000047882 */ /* 0x000fe20000000000 */
[----:B------:R-:W-:Y:S01]  /*1a40*/  SHF.L.U32 R2, R2, R7, RZ ;  /* 0x0000000702027219 */ /* 0x000fe200000006ff */
[----:B------:R-:W-:Y:S01]  /*1a50*/  ULEA UR4, UR6, UR4, 0x18 ;  /* 0x0000000406047291 */ /* 0x000fe2000f8ec0ff */
[----:B------:R-:W-:Y:S01]  /*1a60*/  IMAD.SHL.U32 R7, R7, 0x20, RZ ;  /* 0x0000002007077824 */ /* 0x000fe200078e00ff */
[----:B------:R-:W-:-:S04]  /*1a70*/  SHF.L.U32 R5, R0, R5, RZ ;  /* 0x0000000500057219 */ /* 0x000fc800000006ff */
[----:B------:R-:W-:-:S05]  /*1a80*/  LOP3.LUT R2, R5, R2, RZ, 0xfc, !PT ;  /* 0x0000000205027212 */ /* 0x000fca00078efcff */
[----:B------:R1:W-:Y:S04]  /*1a90*/  ATOMS.OR RZ, [UR4], R2 ;  /* 0x00000002ffff798c */ /* 0x0003e8000b000004 */
[----:B------:R1:W-:Y:S01]  /*1aa0*/  STS [UR5+0x58], R7 ;  /* 0x00005807ff007988 */ /* 0x0003e20008000805 */
[----:B------:R-:W-:Y:S05]  /*1ab0*/  BRA `(.L_x_20) ;  /* 0x0000000000107947 */ /* 0x000fea0003800000 */
.L_x_19:
[----:B------:R-:W-:Y:S02]  /*1ac0*/  MOV R0, 0xffffffff ;  /* 0xffffffff00007802 */ /* 0x000fe40000000f00 */
[----:B------:R-:W-:-:S03]  /*1ad0*/  MOV R4, 0x1b00 ;  /* 0x00001b0000047802 */ /* 0x000fc60000000f00 */
[----:B------:R1:W-:Y:S04]  /*1ae0*/  STS [UR5+0x58], R0 ;  /* 0x00005800ff007988 */ /* 0x0003e80008000805 */
[----:B-1----:R-:W-:Y:S05]  /*1af0*/  CALL.REL.NOINC `($__internal_1_$__cuda_sm10x_tcgen05_guardrail_trap_phase_invalid_during_alloc) ;  /* 0x0000001000ac7944 */ /* 0x002fea0003c00000 */
.L_x_20:
[----:B------:R-:W-:Y:S05]  /*1b00*/  WARPSYNC.ALL ;  /* 0x0000000000007948 */ /* 0x000fea0003800000 */
[----:B------:R-:W-:Y:S01]  /*1b10*/  NOP ;  /* 0x0000000000007918 */ /* 0x000fe20000000000 */
.L_x_18:
[----:B------:R-:W2:Y:S08]  /*1b20*/  S2UR UR17, SR_CgaCtaId ;  /* 0x00000000001179c3 */ /* 0x000eb00000008800 */
[----:B------:R-:W-:Y:S06]  /*1b30*/  BAR.SYNC.DEFER_BLOCKING 0x3, 0xa0 ;  /* 0x00c2800000007b1d */ /* 0x000fec0000010000 */
[----:B------:R-:W-:-:S02]  /*1b40*/  UMOV UR4, 0x400 ;  /* 0x0000040000047882 */ /* 0x000fc40000000000 */
[----:B------:R-:W3:Y:S01]  /*1b50*/  S2UR UR18, SR_CTAID.Z ;  /* 0x00000000001279c3 */ /* 0x000ee20000002700 */
[----:B--2---:R-:W-:Y:S02]  /*1b60*/  ULEA UR17, UR17, UR4, 0x18 ;  /* 0x0000000411117291 */ /* 0x004fe4000f8ec0ff */
[----:B---3--:R-:W-:-:S07]  /*1b70*/  UISETP.GT.U32.AND UP0, UPT, UR18, 0x1ff, UPT ;  /* 0x000001ff1200788c */ /* 0x008fce000bf04070 */
[----:B-----5:R-:W2:Y:S02]  /*1b80*/  LDS R0, [UR17+0x58] ;  /* 0x00005811ff007984 */ /* 0x020ea40008000800 */
[----:B--2---:R-:W-:Y:S01]  /*1b90*/  R2UR UR19, R0 ;  /* 0x00000000001372ca */ /* 0x004fe200000e0000 */
[----:B------:R-:W-:-:S14]  /*1ba0*/  BRA.U UP0, `(.L_x_23) ;  /* 0x0000000d00147547 */ /* 0x000fdc000b800000 */
[----:B------:R-:W2:Y:S01]  /*1bb0*/  LDCU.64 UR6, c[0x0][0x648] ;  /* 0x0000c900ff0677ac */ /* 0x000ea20008000a00 */
[----:B------:R-:W-:Y:S01]  /*1bc0*/  SHF.R.U32.HI R0, RZ, 0x5, R3 ;  /* 0x00000005ff007819 */ /* 0x000fe20000011603 */
[----:B------:R-:W-:Y:S01]  /*1bd0*/  IMAD.SHL.U32 R3, R3, 0x20, RZ ;  /* 0x0000002003037824 */ /* 0x000fe200078e00ff */
[----:B------:R-:W3:Y:S02]  /*1be0*/  LDCU UR8, c[0x0][0x658] ;  /* 0x0000cb00ff0877ac */ /* 0x000ee40008000800 */
[----:B------:R-:W-:Y:S02]  /*1bf0*/  R2UR UR10, R0 ;  /* 0x00000000000a72ca */ /* 0x000fe400000e0000 */
[----:B------:R-:W-:Y:S01]  /*1c00*/  LOP3.LUT R3, R3, 0x3e0, RZ, 0xc0, !PT ;  /* 0x000003e003037812 */ /* 0x000fe200078ec0ff */
[----:B------:R-:W4:Y:S01]  /*1c10*/  LDCU UR20, c[0x0][0x374] ;  /* 0x00006e80ff1477ac */ /* 0x000f220008000800 */
[----:B------:R-:W5:Y:S01]  /*1c20*/  S2R R0, SR_LANEID ;  /* 0x0000000000007919 */ /* 0x000f620000000000 */
[----:B------:R-:W1:Y:S01]  /*1c30*/  LDCU.64 UR30, c[0x0][0x348] ;  /* 0x00006900ff1e77ac */ /* 0x000e620008000a00 */
[----:B------:R-:W4:Y:S07]  /*1c40*/  LDCU UR16, c[0x0][0x370] ;  /* 0x00006e00ff1077ac */ /* 0x000f2e0008000800 */
[----:B-1----:R-:W-:Y:S01]  /*1c50*/  IMAD.U32 R2, RZ, RZ, UR10 ;  /* 0x0000000aff027e24 */ /* 0x002fe2000f8e00ff */
[----:B--2---:R-:W-:-:S03]  /*1c60*/  UIMAD.WIDE.U32 UR4, UR18, UR7, URZ ;  /* 0x00000007120472a5 */ /* 0x004fc6000f8e00ff */
[----:B------:R-:W-:Y:S01]  /*1c70*/  IMAD R3, R2, 0x400, R3 ;  /* 0x0000040002037824 */ /* 0x000fe200078e0203 */
[----:B------:R-:W1:Y:S03]  /*1c80*/  LDCU UR12, c[0x0][0x378] ;  /* 0x00006f00ff0c77ac */ /* 0x000e660008000800 */
[----:B------:R-:W-:Y:S01]  /*1c90*/  VIADD R3, R3, UR17 ;  /* 0x0000001103037c36 */ /* 0x000fe20008000000 */
[----:B------:R-:W-:Y:S01]  /*1ca0*/  UIADD3 UR4, UPT, UPT, UR18, -UR5, URZ ;  /* 0x8000000512047290 */ /* 0x000fe2000fffe0ff */
[----:B------:R-:W-:Y:S02]  /*1cb0*/  UMOV UR24, 0x400 ;  /* 0x0000040000187882 */ /* 0x000fe40000000000 */
[C---:B------:R-:W-:Y:S01]  /*1cc0*/  VIADD R2, R3.reuse, 0x410 ;  /* 0x0000041003027836 */ /* 0x040fe20000000000 */
[----:B------:R-:W-:Y:S01]  /*1cd0*/  USHF.R.U32.HI UR4, URZ, UR23, UR4 ;  /* 0x00000017ff047299 */ /* 0x000fe20008011604 */
[----:B------:R-:W-:Y:S01]  /*1ce0*/  VIADD R3, R3, 0x400 ;  /* 0x0000040003037836 */ /* 0x000fe20000000000 */
[----:B------:R-:W-:Y:S01]  /*1cf0*/  UMOV UR25, 0x400 ;  /* 0x0000040000197882 */ /* 0x000fe20000000000 */
[----:B----4-:R-:W-:Y:S01]  /*1d00*/  UIMAD UR20, UR20, UR16, URZ ;  /* 0x00000010141472a4 */ /* 0x010fe2000f8e02ff */
[----:B------:R-:W-:Y:S01]  /*1d10*/  SHF.R.U32.HI R37, RZ, 0x3, R2 ;  /* 0x00000003ff257819 */ /* 0x000fe20000011602 */
[----:B------:R-:W-:Y:S01]  /*1d20*/  UIADD3 UR4, UPT, UPT, UR5, UR4, URZ ;  /* 0x0000000405047290 */ /* 0x000fe2000fffe0ff */
[----:B------:R-:W-:Y:S01]  /*1d30*/  SHF.R.U32.HI R36, RZ, 0x3, R3 ;  /* 0x00000003ff247819 */ /* 0x000fe20000011603 */
[----:B------:R-:W-:Y:S01]  /*1d40*/  UMOV UR28, 0x400 ;  /* 0x00000400001c7882 */ /* 0x000fe20000000000 */
[----:B------:R-:W-:Y:S01]  /*1d50*/  LOP3.LUT R37, R2, 0x10, R37, 0x78, !PT ;  /* 0x0000001002257812 */ /* 0x000fe200078e7825 */
[----:B------:R-:W-:Y:S01]  /*1d60*/  USHF.R.U32.HI UR4, URZ, UR22, UR4 ;  /* 0x00000016ff047299 */ /* 0x000fe20008011604 */
[----:B------:R-:W-:Y:S01]  /*1d70*/  LOP3.LUT R36, R3, 0x10, R36, 0x78, !PT ;  /* 0x0000001003247812 */ /* 0x000fe200078e7824 */
[----:B------:R-:W-:Y:S01]  /*1d80*/  IMAD.MOV.U32 R3, RZ, RZ, RZ ;  /* 0x000000ffff037224 */ /* 0x000fe200078e00ff */
[----:B------:R-:W2:Y:S01]  /*1d90*/  LDCU.64 UR26, c[0x0][0x358] ;  /* 0x00006b00ff1a77ac */ /* 0x000ea20008000a00 */
[----:B------:R-:W-:-:S02]  /*1da0*/  UIADD3 UR4, UPT, UPT, -UR4, URZ, URZ ;  /* 0x000000ff04047290 */ /* 0x000fc4000fffe1ff */
[----:B------:R-:W-:Y:S02]  /*1db0*/  ULEA UR16, UR10, UR19, 0x15 ;  /* 0x000000130a107291 */ /* 0x000fe4000f8ea8ff */
[----:B------:R-:W-:Y:S02]  /*1dc0*/  UIMAD UR6, UR6, UR4, UR18 ;  /* 0x00000004060672a4 */ /* 0x000fe4000f8e0212 */
[----:B------:R-:W-:Y:S02]  /*1dd0*/  ULEA UR17, UR10, UR17, 0x2 ;  /* 0x000000110a117291 */ /* 0x000fe4000f8e10ff */
[----:B---3--:R-:W-:Y:S02]  /*1de0*/  UIMAD.WIDE.U32 UR8, UR6, UR8, URZ ;  /* 0x00000008060872a5 */ /* 0x008fe4000f8e00ff */
[----:B-1----:R-:W-:Y:S01]  /*1df0*/  UIMAD UR12, UR20, UR12, URZ ;  /* 0x0000000c140c72a4 */ /* 0x002fe2000f8e02ff */
[----:B------:R-:W1:Y:S01]  /*1e00*/  LDCU.64 UR4, c[0x0][0x660] ;  /* 0x0000cc00ff0477ac */ /* 0x000e620008000a00 */
[----:B------:R-:W-:-:S04]  /*1e10*/  UIADD3 UR7, UPT, UPT, UR6, -UR9, URZ ;  /* 0x8000000906077290 */ /* 0x000fc8000fffe0ff */
[----:B------:R-:W-:-:S04]  /*1e20*/  USHF.R.U32.HI UR7, URZ, UR21, UR7 ;  /* 0x00000015ff077299 */ /* 0x000fc80008011607 */
[----:B------:R-:W-:-:S04]  /*1e30*/  UIADD3 UR7, UPT, UPT, UR9, UR7, URZ ;  /* 0x0000000709077290 */ /* 0x000fc8000fffe0ff */
[----:B------:R-:W-:-:S04]  /*1e40*/  USHF.R.U32.HI UR11, URZ, UR13, UR7 ;  /* 0x0000000dff0b7299 */ /* 0x000fc80008011607 */
[----:B-1----:R-:W-:-:S07]  /*1e50*/  UIMAD.WIDE.U32 UR8, UR11, UR5, URZ ;  /* 0x000000050b0872a5 */ /* 0x002fce000f8e00ff */
[----:B------:R-:W-:Y:S02]  /*1e60*/  UMOV UR7, UR9 ;  /* 0x0000000900077c82 */ /* 0x000fe40008000000 */
[----:B------:R-:W-:Y:S02]  /*1e70*/  UIADD3 UR5, UPT, UPT, UR11, -UR7, URZ ;  /* 0x800000070b057290 */ /* 0x000fe4000fffe0ff */
[----:B------:R-:W1:Y:S02]  /*1e80*/  S2UR UR9, SR_CgaCtaId ;  /* 0x00000000000979c3 */ /* 0x000e640000008800 */
[----:B------:R-:W-:-:S04]  /*1e90*/  USHF.R.U32.HI UR5, URZ, UR15, UR5 ;  /* 0x0000000fff057299 */ /* 0x000fc80008011605 */
[----:B------:R-:W-:Y:S02]  /*1ea0*/  UIADD3 UR7, UPT, UPT, UR7, UR5, URZ ;  /* 0x0000000507077290 */ /* 0x000fe4000fffe0ff */
[----:B------:R-:W3:Y:S02]  /*1eb0*/  S2UR UR8, SR_CgaCtaId ;  /* 0x00000000000879c3 */ /* 0x000ee40000008800 */
[----:B------:R-:W-:-:S03]  /*1ec0*/  USHF.R.U32.HI UR7, URZ, UR14, UR7 ;  /* 0x0000000eff077299 */ /* 0x000fc60008011607 */
[----:B------:R-:W4:Y:S01]  /*1ed0*/  LDCU UR5, c[0x0][0x654] ;  /* 0x0000ca80ff0577ac */ /* 0x000f220008000800 */
[----:B------:R-:W-:-:S04]  /*1ee0*/  UIADD3 UR7, UPT, UPT, -UR7, URZ, URZ ;  /* 0x000000ff07077290 */ /* 0x000fc8000fffe1ff */
[----:B------:R-:W-:Y:S02]  /*1ef0*/  UIMAD UR4, UR4, UR7, UR11 ;  /* 0x00000007040472a4 */ /* 0x000fe4000f8e020b */
[----:B------:R-:W-:Y:S02]  /*1f00*/  UIADD3 UR11, UPT, UPT, -UR11, URZ, URZ ;  /* 0x000000ff0b0b7290 */ /* 0x000fe4000fffe1ff */
[----:B-1----:R-:W-:Y:S02]  /*1f10*/  ULEA UR9, UR9, UR24, 0x18 ;  /* 0x0000001809097291 */ /* 0x002fe4000f8ec0ff */
[----:B------:R-:W-:Y:S01]  /*1f20*/  UIADD3 UR24, UP0, UPT, UR30, 0x240, URZ ;  /* 0x000002401e187890 */ /* 0x000fe2000ff1e0ff */
[----:B------:R-:W1:Y:S01]  /*1f30*/  S2UR UR7, SR_CgaCtaId ;  /* 0x00000000000779c3 */ /* 0x000e620000008800 */
[----:B----4-:R-:W-:Y:S02]  /*1f40*/  UIMAD UR6, UR5, UR11, UR6 ;  /* 0x0000000b050672a4 */ /* 0x010fe4000f8e0206 */
[----:B---3--:R-:W-:Y:S01]  /*1f50*/  ULEA UR8, UR8, UR28, 0x18 ;  /* 0x0000001c08087291 */ /* 0x008fe2000f8ec0ff */
[----:B------:R-:W-:Y:S01]  /*1f60*/  UMOV UR11, URZ ;  /* 0x000000ff000b7c82 */ /* 0x000fe20008000000 */
[----:B-1----:R-:W-:-:S02]  /*1f70*/  ULEA UR7, UR7, UR25, 0x18 ;  /* 0x0000001907077291 */ /* 0x002fc4000f8ec0ff */
[----:B--2--5:R-:W-:-:S12]  /*1f80*/  UIADD3.X UR25, UPT, UPT, URZ, UR31, URZ, UP0, !UPT ;  /* 0x0000001fff197290 */ /* 0x024fd800087fe4ff */
.L_x_29:
[----:B-1----:R-:W1:Y:S01]  /*1f90*/  S2R R2, SR_CgaCtaId ;  /* 0x0000000000027919 */ /* 0x002e620000008800 */
[----:B------:R-:W-:Y:S01]  /*1fa0*/  MOV R5, 0x400 ;  /* 0x0000040000057802 */ /* 0x000fe20000000f00 */
[----:B------:R-:W-:Y:S01]  /*1fb0*/  IMAD.U32 R4, R3, -0x80000000, RZ ;  /* 0x8000000003047824 */ /* 0x000fe200078e00ff */
[----:B------:R-:W-:Y:S02]  /*1fc0*/  USHF.L.U32 UR6, UR6, 0x7, URZ ;  /* 0x0000000706067899 */ /* 0x000fe400080006ff */
[----:B------:R-:W-:Y:S01]  /*1fd0*/  USHF.L.U32 UR5, UR4, 0x8, URZ ;  /* 0x0000000804057899 */ /* 0x000fe200080006ff */
[----:B-1----:R-:W-:-:S04]  /*1fe0*/  LEA R5, R2, R5, 0x18 ;  /* 0x0000000502057211 */ /* 0x002fc800078ec0ff */
[----:B------:R-:W1:Y:S02]  /*1ff0*/  SYNCS.PHASECHK.TRANS64.TRYWAIT P0, [R5+URZ+0x40], R4 ;  /* 0x00004004050075a7 */ /* 0x000e6400080011ff */
[----:B-1-3--:R-:W-:Y:S05]  /*2000*/  @!P0 BRA `(.L_x_24) ;  /* 0x0000000c00408947 */ /* 0x00afea0003800000 */
.L_x_41:
[----:B------:R-:W-:Y:S01]  /*2010*/  USHF.L.U32 UR31, UR11, 0x3, URZ ;  /* 0x000000030b1f7899 */ /* 0x000fe200080006ff */
[----:B------:R-:W-:Y:S01]  /*2020*/  HFMA2 R2, -RZ, RZ, 0, 0 ;  /* 0x00000000ff027431 */ /* 0x000fe200000001ff */
[----:B------:R-:W-:Y:S01]  /*2030*/  UMOV UR30, URZ ;  /* 0x000000ff001e7c82 */ /* 0x000fe20008000000 */
[----:B------:R-:W-:Y:S01]  /*2040*/  UMOV UR20, UR16 ;  /* 0x0000001000147c82 */ /* 0x000fe20008000000 */
[----:B------:R-:W-:-:S04]  /*2050*/  UIMAD.WIDE UR28, UR31, -0x6db6db6d, UR30 ;  /* 0x924924931f1c78a5 */ /* 0x000fc8000f8e021e */
[----:B------:R-:W-:-:S03]  /*2060*/  USHF.R.U32.HI UR4, URZ, 0x1f, UR29 ;  /* 0x0000001fff047899 */ /* 0x000fc6000801161d */
[----:B------:R-:W-:Y:S01]  /*2070*/  UMOV UR28, URZ ;  /* 0x000000ff001c7c82 */ /* 0x000fe20008000000 */
[----:B------:R-:W-:-:S04]  /*2080*/  ULEA.HI.SX32 UR4, UR29, UR4, 0x1e ;  /* 0x000000041d047291 */ /* 0x000fc8000f8ff2ff */
[----:B------:R-:W-:-:S12]  /*2090*/  UIMAD UR29, UR4, -0x7, UR31 ;  /* 0xfffffff9041d78a4 */ /* 0x000fd8000f8e021f */
.L_x_26:
[----:B-1----:R-:W1:Y:S02]  /*20a0*/  LDTM.x32 R4, tmem[UR20] ;  /* 0x00000014000479ee */ /* 0x002e6400082c0000 */
[C---:B-1----:R-:W-:Y:S02]  /*20b0*/  FMNMX.NAN R38, |R19|.reuse, |R35|, !PT ;  /* 0x4000002313267209 */ /* 0x042fe40007820200 */
[----:B------:R-:W-:Y:S02]  /*20c0*/  F2FP.SATFINITE.E4M3.F32.PACK_AB_MERGE_C R19, R19, R18, RZ ;  /* 0x000000121313723e */ /* 0x000fe400048070ff */
[-C--:B------:R-:W-:Y:S02]  /*20d0*/  FMNMX.NAN R39, |R18|, |R34|.reuse, !PT ;  /* 0x4000002212277209 */ /* 0x080fe40007820200 */
[----:B------:R-:W-:Y:S02]  /*20e0*/  F2FP.SATFINITE.E4M3.F32.PACK_AB_MERGE_C R34, R35, R34, RZ ;  /* 0x000000222322723e */ /* 0x000fe400048070ff */
[----:B------:R-:W-:-:S02]  /*20f0*/  F2FP.SATFINITE.E4M3.F32.PACK_AB_MERGE_C R18, R17, R16, RZ ;  /* 0x000000101112723e */ /* 0x000fc400048070ff */
[----:B------:R-:W-:Y:S02]  /*2100*/  FMNMX.NAN R41, |R16|, |R32|, !PT ;  /* 0x4000002010297209 */ /* 0x000fe40007820200 */
[----:B------:R-:W-:Y:S02]  /*2110*/  FMNMX.NAN R40, |R17|, |R33|, !PT ;  /* 0x4000002111287209 */ /* 0x000fe40007820200 */
[----:B------:R-:W-:Y:S02]  /*2120*/  FMNMX.NAN R16, |R15|, |R31|, !PT ;  /* 0x4000001f0f107209 */ /* 0x000fe40007820200 */
[----:B------:R-:W-:Y:S02]  /*2130*/  F2FP.SATFINITE.E4M3.F32.PACK_AB_MERGE_C R43, R13, R12, RZ ;  /* 0x0000000c0d2b723e */ /* 0x000fe400048070ff */
[----:B------:R-:W-:Y:S02]  /*2140*/  FMNMX.NAN R35, |R12|, |R28|, !PT ;  /* 0x4000001c0c237209 */ /* 0x000fe40007820200 */
[----:B------:R-:W-:-:S02]  /*2150*/  FMNMX3.NAN R38, |R11|, |R27|, R38, !PT ;  /* 0x4000001b0b267276 */ /* 0x000fc40007820226 */
[-C--:B------:R-:W-:Y:S02]  /*2160*/  FMNMX.NAN R17, |R14|, |R30|.reuse, !PT ;  /* 0x4000001e0e117209 */ /* 0x080fe40007820200 */
[----:B------:R-:W-:Y:S02]  /*2170*/  F2FP.SATFINITE.E4M3.F32.PACK_AB_MERGE_C R31, R31, R30, RZ ;  /* 0x0000001e1f1f723e */ /* 0x000fe400048070ff */
[----:B------:R-:W-:Y:S02]  /*2180*/  F2FP.SATFINITE.E4M3.F32.PACK_AB_MERGE_C R27, R27, R26, RZ ;  /* 0x0000001a1b1b723e */ /* 0x000fe400048070ff */
[----:B------:R-:W-:Y:S02]  /*2190*/  F2FP.SATFINITE.E4M3.F32.PACK_AB_MERGE_C R12, R25, R24, RZ ;  /* 0x00000018190c723e */ /* 0x000fe400048070ff */
[----:B------:R-:W-:Y:S02]  /*21a0*/  F2FP.SATFINITE.E4M3.F32.PACK_AB_MERGE_C R33, R33, R32, RZ ;  /* 0x000000202121723e */ /* 0x000fe400048070ff */
[----:B------:R-:W-:-:S02]  /*21b0*/  FMNMX.NAN R30, |R13|, |R29|, !PT ;  /* 0x4000001d0d1e7209 */ /* 0x000fc40007820200 */
[----:B------:R-:W-:Y:S02]  /*21c0*/  F2FP.SATFINITE.E4M3.F32.PACK_AB_MERGE_C R32, R15, R14, RZ ;  /* 0x0000000e0f20723e */ /* 0x000fe400048070ff */
[----:B------:R-:W-:Y:S02]  /*21d0*/  F2FP.SATFINITE.E4M3.F32.PACK_AB_MERGE_C R13, R11, R10, RZ ;  /* 0x0000000a0b0d723e */ /* 0x000fe400048070ff */
[----:B------:R-:W-:Y:S02]  /*21e0*/  FMNMX3.NAN R39, |R10|, |R26|, R39, !PT ;  /* 0x4000001a0a277276 */ /* 0x000fe40007820227 */
[C---:B------:R-:W-:Y:S02]  /*21f0*/  F2FP.SATFINITE.E4M3.F32.PACK_AB_MERGE_C R10, R9.reuse, R8, RZ ;  /* 0x00000008090a723e */ /* 0x040fe400048070ff */
[----:B------:R-:W-:Y:S02]  /*2200*/  FMNMX3.NAN R40, |R9|, |R25|, R40, !PT ;  /* 0x4000001909287276 */ /* 0x000fe40007820228 */
[----:B------:R-:W-:-:S02]  /*2210*/  FMNMX3.NAN R41, |R8|, |R24|, R41, !PT ;  /* 0x4000001808297276 */ /* 0x000fc40007820229 */
[----:B------:R-:W-:Y:S01]  /*2220*/  PRMT R15, R18, 0x5410, R19 ;  /* 0x00005410120f7816 */ /* 0x000fe20000000013 */
[----:B------:R-:W-:Y:S01]  /*2230*/  IMAD.U32 R18, RZ, RZ, UR29 ;  /* 0x0000001dff127e24 */ /* 0x000fe2000f8e00ff */
[----:B------:R-:W-:Y:S02]  /*2240*/  PRMT R9, R12, 0x5410, R27 ;  /* 0x000054100c097816 */ /* 0x000fe4000000001b */
[----:B------:R-:W-:Y:S02]  /*2250*/  F2FP.SATFINITE.E4M3.F32.PACK_AB_MERGE_C R19, R23, R22, RZ ;  /* 0x000000161713723e */ /* 0x000fe400048070ff */
[----:B------:R-:W-:Y:S02]  /*2260*/  F2FP.SATFINITE.E4M3.F32.PACK_AB_MERGE_C R8, R21, R20, RZ ;  /* 0x000000141508723e */ /* 0x000fe400048070ff */
[----:B------:R-:W-:Y:S02]  /*2270*/  F2FP.SATFINITE.E4M3.F32.PACK_AB_MERGE_C R25, R7, R6, RZ ;  /* 0x000000060719723e */ /* 0x000fe400048070ff */
[----:B------:R-:W-:-:S02]  /*2280*/  F2FP.SATFINITE.E4M3.F32.PACK_AB_MERGE_C R12, R5, R4, RZ ;  /* 0x00000004050c723e */ /* 0x000fc400048070ff */
[----:B------:R-:W-:Y:S02]  /*2290*/  F2FP.SATFINITE.E4M3.F32.PACK_AB_MERGE_C R28, R29, R28, RZ ;  /* 0x0000001c1d1c723e */ /* 0x000fe400048070ff */
[----:B------:R-:W-:Y:S01]  /*22a0*/  PRMT R8, R8, 0x5410, R19 ;  /* 0x0000541008087816 */ /* 0x000fe20000000013 */
[----:B------:R-:W-:Y:S01]  /*22b0*/  IMAD R19, R18, 0x1000, R36 ;  /* 0x0000100012137824 */ /* 0x000fe200078e0224 */
[----:B------:R-:W-:Y:S01]  /*22c0*/  PRMT R13, R10, 0x5410, R13 ;  /* 0x000054100a0d7816 */ /* 0x000fe2000000000d */
[----:B------:R-:W-:Y:S01]  /*22d0*/  IMAD R18, R18, 0x1000, R37 ;  /* 0x0000100012127824 */ /* 0x000fe200078e0225 */
[----:B------:R-:W-:Y:S02]  /*22e0*/  PRMT R12, R12, 0x5410, R25 ;  /* 0x000054100c0c7816 */ /* 0x000fe40000000019 */
[----:B------:R-:W-:Y:S02]  /*22f0*/  PRMT R14, R43, 0x5410, R32 ;  /* 0x000054102b0e7816 */ /* 0x000fe40000000020 */
[----:B------:R-:W-:-:S02]  /*2300*/  PRMT R11, R33, 0x5410, R34 ;  /* 0x00005410210b7816 */ /* 0x000fc40000000022 */
[----:B------:R-:W-:Y:S01]  /*2310*/  PRMT R10, R28, 0x5410, R31 ;  /* 0x000054101c0a7816 */ /* 0x000fe2000000001f */
[----:B------:R1:W-:Y:S01]  /*2320*/  STS.128 [R19], R12 ;  /* 0x0000000c13007388 */ /* 0x0003e20000000c00 */
[----:B------:R-:W-:Y:S02]  /*2330*/  FMNMX3.NAN R7, |R7|, |R23|, R16, !PT ;  /* 0x4000001707077276 */ /* 0x000fe40007820210 */
[----:B------:R-:W-:Y:S01]  /*2340*/  FMNMX3.NAN R6, |R6|, |R22|, R17, !PT ;  /* 0x4000001606067276 */ /* 0x000fe20007820211 */
[----:B------:R1:W-:Y:S01]  /*2350*/  STS.128 [R18], R8 ;  /* 0x0000000812007388 */ /* 0x0003e20000000c00 */
[----:B------:R-:W-:Y:S01]  /*2360*/  FMNMX3.NAN R5, |R5|, |R21|, R30, !PT ;  /* 0x4000001505057276 */ /* 0x000fe2000782021e */
[----:B------:R2:W-:Y:S06]  /*2370*/  MEMBAR.ALL.CTA ;  /* 0x0000000000007992 */ /* 0x0005ec0000008000 */
[----:B--2---:R-:W2:Y:S02]  /*2380*/  FENCE.VIEW.ASYNC.S ;  /* 0x00000000000073c6 */ /* 0x004ea40000000000 */
[----:B--2---:R-:W-:Y:S06]  /*2390*/  BAR.SYNC.DEFER_BLOCKING 0x2, 0x80 ;  /* 0x0082000000007b1d */ /* 0x004fec0000010000 */
[----:B------:R-:W-:Y:S05]  /*23a0*/  BRA.U !UP4, `(.L_x_25) ;  /* 0x000000010c147547 */ /* 0x000fea000b800000 */
[----:B------:R-:W-:-:S04]  /*23b0*/  ULEA UR4, UR29, UR9, 0xc ;  /* 0x000000091d047291 */ /* 0x000fc8000f8e60ff */
[----:B------:R-:W-:-:S09]  /*23c0*/  UIADD3 UR4, UPT, UPT, UR4, 0x400, URZ ;  /* 0x0000040004047890 */ /* 0x000fd2000fffe0ff */
[----:B------:R2:W-:Y:S01]  /*23d0*/  UTMASTG.2D [UR4], [UR24], desc[URZ] ;  /* 0x0000ff04180073b5 */ /* 0x0005e20008009000 */
[----:B------:R0:W-:Y:S01]  /*23e0*/  UTMACMDFLUSH ;  /* 0x00000000000079b7 */ /* 0x0001e20000000000 */
[----:B--2---:R-:W-:-:S04]  /*23f0*/  DEPBAR.LE SB0, 0x6 ;  /* 0x000081800000791a */ /* 0x004fc80000000000 */
.L_x_25:
[----:B------:R-:W-:Y:S01]  /*2400*/  BAR.SYNC.DEFER_BLOCKING 0x2, 0x80 ;  /* 0x0082000000007b1d */ /* 0x000fe20000010000 */
[----:B------:R-:W-:Y:S01]  /*2410*/  UIADD3 UR29, UPT, UPT, UR29, 0x1, URZ ;  /* 0x000000011d1d7890 */ /* 0x000fe2000fffe0ff */
[----:B------:R-:W-:Y:S01]  /*2420*/  FMNMX.NAN R7, R38, R7, !PT ;  /* 0x0000000726077209 */ /* 0x000fe20007820000 */
[----:B------:R-:W-:Y:S01]  /*2430*/  UIADD3 UR28, UPT, UPT, UR28, 0x1, URZ ;  /* 0x000000011c1c7890 */ /* 0x000fe2000fffe0ff */
[----:B------:R-:W-:Y:S01]  /*2440*/  FMNMX3.NAN R4, |R4|, |R20|, R35, !PT ;  /* 0x4000001404047276 */ /* 0x000fe20007820223 */
[----:B------:R-:W-:Y:S01]  /*2450*/  UISETP.NE.AND UP0, UPT, UR29, 0x7, UPT ;  /* 0x000000071d00788c */ /* 0x000fe2000bf05270 */
[----:B------:R-:W-:Y:S01]  /*2460*/  FMNMX.NAN R6, R39, R6, !PT ;  /* 0x0000000627067209 */ /* 0x000fe20007820000 */
[----:B------:R-:W-:Y:S01]  /*2470*/  UIADD3 UR20, UPT, UPT, UR20, 0x20, URZ ;  /* 0x0000002014147890 */ /* 0x000fe2000fffe0ff */
[----:B------:R-:W-:Y:S01]  /*2480*/  FMNMX3.NAN R5, R5, R40, R7, !PT ;  /* 0x0000002805057276 */ /* 0x000fe20007820007 */
[----:B------:R-:W-:Y:S01]  /*2490*/  USEL UR29, UR29, URZ, UP0 ;  /* 0x000000ff1d1d7287 */ /* 0x000fe20008000000 */
[----:B------:R-:W-:Y:S01]  /*24a0*/  FMNMX3.NAN R4, R4, R41, R6, !PT ;  /* 0x0000002904047276 */ /* 0x000fe20007820006 */
[----:B------:R-:W-:-:S02]  /*24b0*/  UISETP.NE.AND UP0, UPT, UR28, 0x8, UPT ;  /* 0x000000081c00788c */ /* 0x000fc4000bf05270 */
[----:B------:R-:W-:Y:S01]  /*24c0*/  UIADD3 UR5, UPT, UPT, UR5, 0x20, URZ ;  /* 0x0000002005057890 */ /* 0x000fe2000fffe0ff */
[----:B------:R-:W-:-:S04]  /*24d0*/  FMNMX3.NAN R5, R4, R5, RZ, !PT ;  /* 0x0000000504057276 */ /* 0x000fc800078200ff */
[----:B------:R-:W-:Y:S02]  /*24e0*/  FMNMX R2, R5, R2, !PT ;  /* 0x0000000205027209 */ /* 0x000fe40007800000 */
[----:B------:R-:W-:Y:S05]  /*24f0*/  BRA.U UP0, `(.L_x_26) ;  /* 0xfffffff900e87547 */ /* 0x000fea000b83ffff */
[----:B------:R-:W-:Y:S01]  /*2500*/  CREDUX.MAX.S32 UR4, R2 ;  /* 0x00000000020472cc */ /* 0x000fe20000000200 */
[----:B------:R-:W-:Y:S01]  /*2510*/  BSSY.RECONVERGENT B0, `(.L_x_27) ;  /* 0x000000c000007945 */ /* 0x000fe20003800200 */
[----:B------:R-:W-:-:S11]  /*2520*/  ISETP.NE.AND P0, PT, R0, RZ, PT ;  /* 0x000000ff0000720c */ /* 0x000fd60003f05270 */
[----:B------:R-:W-:-:S05]  /*2530*/  IMAD.U32 R2, RZ, RZ, UR4 ;  /* 0x00000004ff027e24 */ /* 0x000fca000f8e00ff */
[----:B------:R2:W-:Y:S01]  /*2540*/  @!P0 STS [UR17+0x38c00], R2 ;  /* 0x038c0002ff008988 */ /* 0x0005e20008000811 */
[----:B------:R-:W-:Y:S01]  /*2550*/  BAR.SYNC.DEFER_BLOCKING 0x2, 0x80 ;  /* 0x0082000000007b1d */ /* 0x000fe20000010000 */
[----:B------:R-:W-:-:S13]  /*2560*/  LOP3.LUT P0, RZ, R0, UR10, RZ, 0xfc, !PT ;  /* 0x0000000a00ff7c12 */ /* 0x000fda000f80fcff */
[----:B------:R-:W-:Y:S05]  /*2570*/  @P0 BRA `(.L_x_28) ;  /* 0x0000000000140947 */ /* 0x000fea0003800000 */
[----:B------:R-:W3:Y:S01]  /*2580*/  LDS.128 R4, [UR8+0x38c00] ;  /* 0x038c0008ff047984 */ /* 0x000ee20008000c00 */
[----:B-1----:R-:W1:Y:S01]  /*2590*/  LDC.64 R8, c[0x0][0x640] ;  /* 0x00019000ff087b82 */ /* 0x002e620000000a00 */
[----:B---3--:R-:W-:-:S04]  /*25a0*/  FMNMX3 R4, R4, RZ, R5, !PT ;  /* 0x000000ff04047276 */ /* 0x008fc80007800005 */
[----:B------:R-:W-:-:S05]  /*25b0*/  FMNMX3 R7, R4, R6, R7, !PT ;  /* 0x0000000604077276 */ /* 0x000fca0007800007 */
[----:B-1----:R3:W-:Y:S02]  /*25c0*/  REDG.E.MAX.S32.STRONG.GPU desc[UR26][R8.64], R7 ;  /* 0x000000070800798e */ /* 0x0027e4000d12e31a */
.L_x_28:
[----:B------:R-:W-:Y:S05]  /*25d0*/  BSYNC.RECONVERGENT B0 ;  /* 0x0000000000007941 */ /* 0x000fea0003800200 */
.L_x_27:
[----:B------:R-:W4:Y:S01]  /*25e0*/  LDCU.64 UR4, c[0x0][0x648] ;  /* 0x0000c900ff0477ac */ /* 0x000f220008000a00 */
[----:B------:R-:W-:Y:S01]  /*25f0*/  LOP3.LUT R3, R3, 0x1, RZ, 0x3c, !PT ;  /* 0x0000000103037812 */ /* 0x000fe200078e3cff */
[----:B------:R-:W-:Y:S01]  /*2600*/  UIADD3 UR18, UPT, UPT, UR12, UR18, URZ ;  /* 0x000000120c127290 */ /* 0x000fe2000fffe0ff */
[----:B------:R-:W-:-:S03]  /*2610*/  ELECT P0, URZ, PT ;  /* 0x0000000000ff782f */ /* 0x000fc60003800000 */
[----:B------:R-:W-:Y:S02]  /*2620*/  UISETP.GE.AND UP0, UPT, UR18, 0x200, UPT ;  /* 0x000002001200788c */ /* 0x000fe4000bf06270 */
[----:B------:R-:W-:Y:S02]  /*2630*/  UIADD3 UR11, UPT, UPT, UR11, 0x1, URZ ;  /* 0x000000010b0b7890 */ /* 0x000fe4000fffe0ff */
[----:B----4-:R-:W-:-:S06]  /*2640*/  UIMAD.WIDE.U32 UR28, UR18, UR5, URZ ;  /* 0x00000005121c72a5 */ /* 0x010fcc000f8e00ff */
[----:B--2---:R-:W-:Y:S01]  /*2650*/  @P0 IMAD.MOV.U32 R2, RZ, RZ, 0x1 ;  /* 0x00000001ff020424 */ /* 0x004fe200078e00ff */
[----:B------:R-:W2:Y:S03]  /*2660*/  LDCU UR5, c[0x0][0x658] ;  /* 0x0000cb00ff0577ac */ /* 0x000ea60008000800 */
[----:B------:R4:W-:Y:S01]  /*2670*/  @P0 SYNCS.ARRIVE.TRANS64.ART0 RZ, [UR7+0x48], R2 ;  /* 0x00004802ffff09a7 */ /* 0x0009e20008500007 */
[----:B------:R-:W-:-:S04]  /*2680*/  UIADD3 UR6, UPT, UPT, UR18, -UR29, URZ ;  /* 0x8000001d12067290 */ /* 0x000fc8000fffe0ff */
[----:B------:R-:W-:-:S04]  /*2690*/  USHF.R.U32.HI UR6, URZ, UR23, UR6 ;  /* 0x00000017ff067299 */ /* 0x000fc80008011606 */
[----:B------:R-:W-:-:S04]  /*26a0*/  UIADD3 UR6, UPT, UPT, UR29, UR6, URZ ;  /* 0x000000061d067290 */ /* 0x000fc8000fffe0ff */
[----:B------:R-:W-:-:S04]  /*26b0*/  USHF.R.U32.HI UR6, URZ, UR22, UR6 ;  /* 0x00000016ff067299 */ /* 0x000fc80008011606 */
[----:B------:R-:W-:-:S04]  /*26c0*/  UIADD3 UR6, UPT, UPT, -UR6, URZ, URZ ;  /* 0x000000ff06067290 */ /* 0x000fc8000fffe1ff */
[----:B------:R-:W-:-:S04]  /*26d0*/  UIMAD UR6, UR4, UR6, UR18 ;  /* 0x00000006040672a4 */ /* 0x000fc8000f8e0212 */
[----:B--2---:R-:W-:Y:S01]  /*26e0*/  UIMAD.WIDE.U32 UR28, UR6, UR5, URZ ;  /* 0x00000005061c72a5 */ /* 0x004fe2000f8e00ff */
[----:B------:R-:W2:Y:S03]  /*26f0*/  LDCU.64 UR4, c[0x0][0x660] ;  /* 0x0000cc00ff0477ac */ /* 0x000ea60008000a00 */
[----:B------:R-:W-:-:S04]  /*2700*/  UIADD3 UR20, UPT, UPT, UR6, -UR29, URZ ;  /* 0x8000001d06147290 */ /* 0x000fc8000fffe0ff */
[----:B------:R-:W-:-:S04]  /*2710*/  USHF.R.U32.HI UR20, URZ, UR21, UR20 ;  /* 0x00000015ff147299 */ /* 0x000fc80008011614 */
[----:B------:R-:W-:-:S04]  /*2720*/  UIADD3 UR20, UPT, UPT, UR29, UR20, URZ ;  /* 0x000000141d147290 */ /* 0x000fc8000fffe0ff */
[----:B------:R-:W-:-:S04]  /*2730*/  USHF.R.U32.HI UR28, URZ, UR13, UR20 ;  /* 0x0000000dff1c7299 */ /* 0x000fc80008011614 */
[----:B--2---:R-:W-:Y:S01]  /*2740*/  UIMAD.WIDE.U32 UR30, UR28, UR5, URZ ;  /* 0x000000051c1e72a5 */ /* 0x004fe2000f8e00ff */
[----:B------:R-:W2:Y:S06]  /*2750*/  LDCU UR5, c[0x0][0x654] ;  /* 0x0000ca80ff0577ac */ /* 0x000eac0008000800 */
[----:B------:R-:W-:Y:S02]  /*2760*/  UMOV UR29, UR31 ;  /* 0x0000001f001d7c82 */ /* 0x000fe40008000000 */
[----:B------:R-:W-:-:S04]  /*2770*/  UIADD3 UR20, UPT, UPT, UR28, -UR29, URZ ;  /* 0x8000001d1c147290 */ /* 0x000fc8000fffe0ff */
[----:B------:R-:W-:-:S04]  /*2780*/  USHF.R.U32.HI UR20, URZ, UR15, UR20 ;  /* 0x0000000fff147299 */ /* 0x000fc80008011614 */
[----:B------:R-:W-:Y:S02]  /*2790*/  UIADD3 UR29, UPT, UPT, UR29, UR20, URZ ;  /* 0x000000141d1d7290 */ /* 0x000fe4000fffe0ff */
[----:B------:R-:W-:Y:S02]  /*27a0*/  UIADD3 UR20, UPT, UPT, -UR28, URZ, URZ ;  /* 0x000000ff1c147290 */ /* 0x000fe4000fffe1ff */
[----:B------:R-:W-:Y:S02]  /*27b0*/  USHF.R.U32.HI UR29, URZ, UR14, UR29 ;  /* 0x0000000eff1d7299 */ /* 0x000fe4000801161d */
[----:B--2---:R-:W-:Y:S02]  /*27c0*/  UIMAD UR6, UR5, UR20, UR6 ;  /* 0x00000014050672a4 */ /* 0x004fe4000f8e0206 */
[----:B------:R-:W-:-:S04]  /*27d0*/  UIADD3 UR29, UPT, UPT, -UR29, URZ, URZ ;  /* 0x000000ff1d1d7290 */ /* 0x000fc8000fffe1ff */
[----:B------:R-:W-:Y:S01]  /*27e0*/  UIMAD UR4, UR4, UR29, UR28 ;  /* 0x0000001d040472a4 */ /* 0x000fe2000f8e021c */
[----:B----4-:R-:W-:Y:S11]  /*27f0*/  BRA.U !UP0, `(.L_x_29) ;  /* 0xfffffff508e47547 */ /* 0x010ff6000b83ffff */
.L_x_23:
[----:B------:R-:W-:Y:S01]  /*2800*/  BAR.SYNC.DEFER_BLOCKING 0x2, 0x80 ;  /* 0x0082000000007b1d */ /* 0x000fe20000010000 */
[----:B------:R-:W-:-:S04]  /*2810*/  ULOP3.LUT UR9, UR19, 0xffff, URZ, 0xc0, !UPT ;  /* 0x0000ffff13097892 */ /* 0x000fc8000f8ec0ff */
[----:B------:R-:W-:-:S03]  /*2820*/  USHF.R.U32.HI UR9, URZ, 0x5, UR9 ;  /* 0x00000005ff097899 */ /* 0x000fc60008011609 */
[----:B------:R-:W2:Y:S01]  /*2830*/  S2UR UR4, SR_CgaCtaId ;  /* 0x00000000000479c3 */ /* 0x000ea20000008800 */
[----:B------:R-:W-:Y:S01]  /*2840*/  UMOV UR6, 0xffff ;  /* 0x0000ffff00067882 */ /* 0x000fe20000000000 */
[----:B------:R-:W-:Y:S02]  /*2850*/  UIADD3 UR8, UPT, UPT, UR9, 0x10, URZ ;  /* 0x0000001009087890 */ /* 0x000fe4000fffe0ff */
[----:B------:R-:W-:Y:S01]  /*2860*/  USHF.L.U32 UR6, UR6, UR9, URZ ;  /* 0x0000000906067299 */ /* 0x000fe200080006ff */
[----:B------:R-:W-:Y:S01]  /*2870*/  NOP ;  /* 0x0000000000007918 */ /* 0x000fe20000000000 */
[----:B------:R-:W-:Y:S02]  /*2880*/  UMOV UR5, 0x50 ;  /* 0x0000005000057882 */ /* 0x000fe40000000000 */
[----:B--2---:R-:W-:-:S03]  /*2890*/  ULEA UR4, UR4, UR5, 0x18 ;  /* 0x0000000504047291 */ /* 0x004fc6000f8ec0ff */
[----:B------:R-:W-:Y:S02]  /*28a0*/  UMOV UR5, 0x1 ;  /* 0x0000000100057882 */ /* 0x000fe40000000000 */
[----:B------:R-:W-:-:S04]  /*28b0*/  USHF.L.U32 UR8, UR5, UR8, URZ ;  /* 0x0000000805087299 */ /* 0x000fc800080006ff */
[----:B------:R-:W2:Y:S01]  /*28c0*/  LDS R0, [UR4] ;  /* 0x00000004ff007984 */ /* 0x000ea20008000800 */
[----:B------:R-:W-:-:S04]  /*28d0*/  ULOP3.LUT UR8, UR8, UR6, URZ, 0xfc, !UPT ;  /* 0x0000000608087292 */ /* 0x000fc8000f8efcff */
[----:B------:R-:W-:Y:S01]  /*28e0*/  ULOP3.LUT UR6, UR8, 0xffff, URZ, 0xc0, !UPT ;  /* 0x0000ffff08067892 */ /* 0x000fe2000f8ec0ff */
[----:B--2---:R-:W-:-:S13]  /*28f0*/  R2UR UR7, R0 ;  /* 0x00000000000772ca */ /* 0x004fda00000e0000 */
[----:B------:R-:W-:-:S04]  /*2900*/  ULOP3.LUT UR5, UR8, 0xffff, UR7, 0x80, !UPT ;  /* 0x0000ffff08057892 */ /* 0x000fc8000f8e8007 */
[----:B------:R-:W-:-:S09]  /*2910*/  UISETP.NE.AND UP0, UPT, UR5, UR6, UPT ;  /* 0x000000060500728c */ /* 0x000fd2000bf05270 */
[----:B------:R-:W-:Y:S05]  /*2920*/  BRA.U UP0, `(.L_x_30) ;  /* 0x00000001004c7547 */ /* 0x000fea000b800000 */
[----:B------:R-:W-:Y:S02]  /*2930*/  USHF.R.U32.HI UR5, URZ, 0x10, UR8 ;  /* 0x00000010ff057899 */ /* 0x000fe40008011608 */
[----:B------:R-:W-:-:S04]  /*2940*/  USHF.R.U32.HI UR6, URZ, 0x10, UR7 ;  /* 0x00000010ff067899 */ /* 0x000fc80008011607 */
[----:B------:R-:W-:-:S04]  /*2950*/  ULOP3.LUT UR6, UR6, UR5, URZ, 0xc0, !UPT ;  /* 0x0000000506067292 */ /* 0x000fc8000f8ec0ff */
[----:B------:R-:W-:-:S09]  /*2960*/  UISETP.NE.AND UP0, UPT, UR6, UR5, UPT ;  /* 0x000000050600728c */ /* 0x000fd2000bf05270 */
[----:B------:R-:W-:Y:S05]  /*2970*/  BRA.U UP0, `(.L_x_31) ;  /* 0x00000001002c7547 */ /* 0x000fea000b800000 */
[----:B-1----:R-:W1:Y:S01]  /*2980*/  S2R R2, SR_LANEID ;  /* 0x0000000000027919 */ /* 0x002e620000000000 */
[----:B------:R-:W-:Y:S01]  /*2990*/  ULOP3.LUT UR8, URZ, UR8, URZ, 0x33, !UPT ;  /* 0x00000008ff087292 */ /* 0x000fe2000f8e33ff */
[----:B------:R-:W-:Y:S02]  /*29a0*/  VOTEU.ANY UR6, UPT, PT ;  /* 0x0000000000067886 */ /* 0x000fe400038e0100 */
[----:B------:R-:W-:-:S03]  /*29b0*/  UFLO.U32 UR6, UR6 ;  /* 0x00000006000672bd */ /* 0x000fc600080e0000 */
[----:B------:R-:W-:-:S04]  /*29c0*/  IMAD.U32 R0, RZ, RZ, UR8 ;  /* 0x00000008ff007e24 */ /* 0x000fc8000f8e00ff */
[----:B------:R-:W2:Y:S02]  /*29d0*/  REDUX UR5, R0 ;  /* 0x00000000000573c4 */ /* 0x000ea40000000000 */
[----:B------:R4:W-:Y:S01]  /*29e0*/  UTCATOMSWS.AND URZ, UR8 ;  /* 0x0000000800ff79e3 */ /* 0x0009e20008000000 */
[----:B-1----:R-:W-:Y:S02]  /*29f0*/  ISETP.EQ.U32.AND P0, PT, R2, UR6, PT ;  /* 0x0000000602007c0c */ /* 0x002fe4000bf02070 */
[----:B--2---:R-:W-:-:S11]  /*2a00*/  MOV R2, UR5 ;  /* 0x0000000500027c02 */ /* 0x004fd60008000f00 */
[----:B------:R4:W-:Y:S01]  /*2a10*/  @P0 ATOMS.AND RZ, [UR4], R2 ;  /* 0x00000002ffff098c */ /* 0x0009e2000a800004 */
[----:B------:R-:W-:Y:S05]  /*2a20*/  BRA `(.L_x_32) ;  /* 0x0000000000147947 */ /* 0x000fea0003800000 */
.L_x_31:
[----:B-1----:R-:W-:Y:S02]  /*2a30*/  MOV R2, 0x2a50 ;  /* 0x00002a5000027802 */ /* 0x002fe40000000f00 */
[----:B---3--:R-:W-:Y:S05]  /*2a40*/  CALL.REL.NOINC `($__internal_0_$__cuda_sm10x_tcgen05_guardrail_trap_col_being_dealloced_not_returned_by_alloc) ;  /* 0x0000000000cc7944 */ /* 0x008fea0003c00000 */
[----:B------:R-:W-:Y:S05]  /*2a50*/  BRA `(.L_x_32) ;  /* 0x0000000000087947 */ /* 0x000fea0003800000 */
.L_x_30:
[----:B-1----:R-:W-:Y:S02]  /*2a60*/  MOV R2, 0x2a80 ;  /* 0x00002a8000027802 */ /* 0x002fe40000000f00 */
[----:B---3--:R-:W-:Y:S05]  /*2a70*/  CALL.REL.NOINC `($__internal_2_$__cuda_sm10x_tcgen05_guardrail_trap_unallocated_columns_being_dealloced) ;  /* 0x0000000000d87944 */ /* 0x008fea0003c00000 */
.L_x_32:
[----:B------:R-:W-:Y:S01]  /*2a80*/  NOP ;  /* 0x0000000000007918 */ /* 0x000fe20000000000 */
[----:B------:R-:W-:-:S04]  /*2a90*/  DEPBAR.LE SB0, 0x0 ;  /* 0x000080000000791a */ /* 0x000fc80000000000 */
[----:B----4-:R-:W-:Y:S05]  /*2aa0*/  EXIT ;  /* 0x000000000000794d */ /* 0x010fea0003800000 */
.L_x_6:
[----:B------:R-:W-:Y:S02]  /*2ab0*/  MOV R6, UR17 ;  /* 0x0000001100067c02 */ /* 0x000fe40008000f00 */
[----:B------:R-:W-:Y:S02]  /*2ac0*/  MOV R7, UR17 ;  /* 0x0000001100077c02 */ /* 0x000fe40008000f00 */
[----:B------:R-:W-:-:S07]  /*2ad0*/  MOV R0, UR25 ;  /* 0x0000001900007c02 */ /* 0x000fce0008000f00 */
.L_x_33:
[----:B-1----:R1:W2:Y:S02]  /*2ae0*/  SYNCS.PHASECHK.TRANS64.TRYWAIT P0, [R0+URZ+0x20], R7 ;  /* 0x00002007000075a7 */ /* 0x0022a400080011ff */
[----:B--2---:R-:W-:Y:S05]  /*2af0*/  @!P0 NANOSLEEP.SYNCS 0x989680 ;  /* 0x009896800000895d */ /* 0x004fea0003900000 */
[----:B------:R-:W2:Y:S02]  /*2b00*/  @!P0 SYNCS.PHASECHK.TRANS64 P0, [R0+URZ+0x20], R7 ;  /* 0x00002007000085a7 */ /* 0x000ea400080010ff */
[----:B--2---:R-:W-:Y:S05]  /*2b10*/  @!P0 BRA `(.L_x_33) ;  /* 0xfffffffc00f08947 */ /* 0x004fea000383ffff */
[----:B------:R-:W-:Y:S05]  /*2b20*/  BRA `(.L_x_5) ;  /* 0xffffffdc00b47947 */ /* 0x000fea000383ffff */
.L_x_9:
[----:B------:R-:W-:Y:S02]  /*2b30*/  MOV R6, UR6 ;  /* 0x0000000600067c02 */ /* 0x000fe40008000f00 */
[----:B------:R-:W-:Y:S02]  /*2b40*/  MOV R7, UR6 ;  /* 0x0000000600077c02 */ /* 0x000fe40008000f00 */
[----:B------:R-:W-:-:S07]  /*2b50*/  MOV R0, UR4 ;  /* 0x0000000400007c02 */ /* 0x000fce0008000f00 */
.L_x_34:
[----:B-1----:R1:W5:Y:S02]  /*2b60*/  SYNCS.PHASECHK.TRANS64.TRYWAIT P0, [R0+URZ+0x20], R7 ;  /* 0x00002007000075a7 */ /* 0x00236400080011ff */
[----:B-----5:R-:W-:Y:S05]  /*2b70*/  @!P0 NANOSLEEP.SYNCS 0x989680 ;  /* 0x009896800000895d */ /* 0x020fea0003900000 */
[----:B------:R-:W5:Y:S02]  /*2b80*/  @!P0 SYNCS.PHASECHK.TRANS64 P0, [R0+URZ+0x20], R7 ;  /* 0x00002007000085a7 */ /* 0x000f6400080010ff */
[----:B-----5:R-:W-:Y:S05]  /*2b90*/  @!P0 BRA `(.L_x_34) ;  /* 0xfffffffc00f08947 */ /* 0x020fea000383ffff */
[----:B------:R-:W-:Y:S05]  /*2ba0*/  BRA `(.L_x_35) ;  /* 0xffffffe000ac7947 */ /* 0x000fea000383ffff */
.L_x_12:
[----:B------:R-:W-:Y:S02]  /*2bb0*/  MOV R0, UR12 ;  /* 0x0000000c00007c02 */ /* 0x000fe40008000f00 */
[-C--:B------:R-:W-:Y:S02]  /*2bc0*/  MOV R6, R2.reuse ;  /* 0x0000000200067202 */ /* 0x080fe40000000f00 */
[----:B------:R-:W-:-:S07]  /*2bd0*/  MOV R7, R2 ;  /* 0x0000000200077202 */ /* 0x000fce0000000f00 */
.L_x_36:
[----:B-1----:R1:W4:Y:S02]  /*2be0*/  SYNCS.PHASECHK.TRANS64.TRYWAIT P0, [R0+URZ+0x48], R7 ;  /* 0x00004807000075a7 */ /* 0x00232400080011ff */
[----:B----4-:R-:W-:Y:S05]  /*2bf0*/  @!P0 NANOSLEEP.SYNCS 0x989680 ;  /* 0x009896800000895d */ /* 0x010fea0003900000 */
[----:B------:R-:W4:Y:S02]  /*2c00*/  @!P0 SYNCS.PHASECHK.TRANS64 P0, [R0+URZ+0x48], R7 ;  /* 0x00004807000085a7 */ /* 0x000f2400080010ff */
[----:B----4-:R-:W-:Y:S05]  /*2c10*/  @!P0 BRA `(.L_x_36) ;  /* 0xfffffffc00f08947 */ /* 0x010fea000383ffff */
[----:B------:R-:W-:Y:S05]  /*2c20*/  BRA `(.L_x_37) ;  /* 0xffffffe400e07947 */ /* 0x000fea000383ffff */
.L_x_14:
[----:B------:R-:W-:Y:S02]  /*2c30*/  MOV R6, UR26 ;  /* 0x0000001a00067c02 */ /* 0x000fe40008000f00 */
[----:B------:R-:W-:Y:S02]  /*2c40*/  MOV R7, UR26 ;  /* 0x0000001a00077c02 */ /* 0x000fe40008000f00 */
[----:B------:R-:W-:Y:S07]  /*2c50*/  MOV R0, UR17 ;  /* 0x0000001100007c02 */ /* 0x000fee0008000f00 */
.L_x_38:
[----:B-1----:R1:W4:Y:S02]  /*2c60*/  SYNCS.PHASECHK.TRANS64.TRYWAIT P1, [R0+URZ], R7 ;  /* 0x00000007000075a7 */ /* 0x00232400080211ff */
[----:B----4-:R-:W-:Y:S05]  /*2c70*/  @!P1 NANOSLEEP.SYNCS 0x989680 ;  /* 0x009896800000995d */ /* 0x010fea0003900000 */
[----:B------:R-:W4:Y:S02]  /*2c80*/  @!P1 SYNCS.PHASECHK.TRANS64 P1, [R0+URZ], R7 ;  /* 0x00000007000095a7 */ /* 0x000f2400080210ff */
[----:B----4-:R-:W-:Y:S05]  /*2c90*/  @!P1 BRA `(.L_x_38) ;  /* 0xfffffffc00f09947 */ /* 0x010fea000383ffff */
[----:B------:R-:W-:Y:S05]  /*2ca0*/  BRA `(.L_x_13) ;  /* 0xffffffe800447947 */ /* 0x000fea000383ffff */
.L_x_17:
[----:B------:R-:W-:-:S07]  /*2cb0*/  MOV R7, R6 ;  /* 0x0000000600077202 */ /* 0x000fce0000000f00 */
.L_x_39:
[----:B-1----:R1:W4:Y:S02]  /*2cc0*/  SYNCS.PHASECHK.TRANS64.TRYWAIT P0, [R9+URZ+0x48], R7 ;  /* 0x00004807090075a7 */ /* 0x00232400080011ff */
[----:B----4-:R-:W-:Y:S05]  /*2cd0*/  @!P0 NANOSLEEP.SYNCS 0x989680 ;  /* 0x009896800000895d */ /* 0x010fea0003900000 */
[----:B------:R-:W4:Y:S02]  /*2ce0*/  @!P0 SYNCS.PHASECHK.TRANS64 P0, [R9+URZ+0x48], R7 ;  /* 0x00004807090085a7 */ /* 0x000f2400080010ff */
[----:B----4-:R-:W-:Y:S05]  /*2cf0*/  @!P0 BRA `(.L_x_39) ;  /* 0xfffffffc00f08947 */ /* 0x010fea000383ffff */
[----:B------:R-:W-:Y:S05]  /*2d00*/  BRA `(.L_x_10) ;  /* 0xffffffe800c07947 */ /* 0x000fea000383ffff */
.L_x_24:
[-C--:B------:R-:W-:Y:S02]  /*2d10*/  MOV R6, R4.reuse ;  /* 0x0000000400067202 */ /* 0x080fe40000000f00 */
[----:B------:R-:W-:-:S07]  /*2d20*/  MOV R7, R4 ;  /* 0x0000000400077202 */ /* 0x000fce0000000f00 */
.L_x_40:
[----:B-1----:R1:W2:Y:S02]  /*2d30*/  SYNCS.PHASECHK.TRANS64.TRYWAIT P0, [R5+URZ+0x40], R7 ;  /* 0x00004007050075a7 */ /* 0x0022a400080011ff */
[----:B--2---:R-:W-:Y:S05]  /*2d40*/  @!P0 NANOSLEEP.SYNCS 0x989680 ;  /* 0x009896800000895d */ /* 0x004fea0003900000 */
[----:B------:R-:W2:Y:S02]  /*2d50*/  @!P0 SYNCS.PHASECHK.TRANS64 P0, [R5+URZ+0x40], R7 ;  /* 0x00004007050085a7 */ /* 0x000ea400080010ff */
[----:B--2---:R-:W-:Y:S05]  /*2d60*/  @!P0 BRA `(.L_x_40) ;  /* 0xfffffffc00f08947 */ /* 0x004fea000383ffff */
[----:B------:R-:W-:Y:S05]  /*2d70*/  BRA `(.L_x_41) ;  /* 0xfffffff000a47947 */ /* 0x000fea000383ffff */
        .weak           $__internal_0_$__cuda_sm10x_tcgen05_guardrail_trap_col_being_dealloced_not_returned_by_alloc
        .type           $__internal_0_$__cuda_sm10x_tcgen05_guardrail_trap_col_being_dealloced_not_returned_by_alloc,@function
        .size           $__internal_0_$__cuda_sm10x_tcgen05_guardrail_trap_col_being_dealloced_not_returned_by_alloc,($__internal_1_$__cuda_sm10x_tcgen05_guardrail_trap_phase_invalid_during_alloc - $__internal_0_$__cuda_sm10x_tcgen05_guardrail_trap_col_being_dealloced_not_returned_by_alloc)
$__internal_0_$__cuda_sm10x_tcgen05_guardrail_trap_col_being_dealloced_not_returned_by_alloc:
[----:B------:R-:W-:Y:S05]  /*2d80*/  BPT.TRAP 0x1 ;  /* 0x000000040000795c */ /* 0x000fea0000300000 */
[----:B------:R-:W-:-:S04]  /*2d90*/  HFMA2 R3, -RZ, RZ, 0, 0 ;  /* 0x00000000ff037431 */ /* 0x000fc800000001ff */
[----:B------:R-:W-:Y:S05]  /*2da0*/  RET.REL.NODEC R2 `(kernel_cutlass_kernel_cudnngemm_amaxdense_blockscaled_gemm_persistent_amaxSm100BlockScaledPersistentDenseGemmKernel_object_at__TiledMMA_ThrLayoutVMNK11110000_PermutationMNK____MMAAtom_Thr_0) ;  /* 0xffffffd002947950 */ /* 0x000fea0003c3ffff */
        .weak           $__internal_1_$__cuda_sm10x_tcgen05_guardrail_trap_phase_invalid_during_alloc
        .type           $__internal_1_$__cuda_sm10x_tcgen05_guardrail_trap_phase_invalid_during_alloc,@function
        .size           $__internal_1_$__cuda_sm10x_tcgen05_guardrail_trap_phase_invalid_during_alloc,($__internal_2_$__cuda_sm10x_tcgen05_guardrail_trap_unallocated_columns_being_dealloced - $__internal_1_$__cuda_sm10x_tcgen05_guardrail_trap_phase_invalid_during_alloc)
$__internal_1_$__cuda_sm10x_tcgen05_guardrail_trap_phase_invalid_during_alloc:
[----:B------:R-:W-:Y:S05]  /*2db0*/  BPT.TRAP 0x1 ;  /* 0x000000040000795c */ /* 0x000fea0000300000 */
[----:B------:R-:W-:-:S04]  /*2dc0*/  MOV R5, 0x0 ;  /* 0x0000000000057802 */ /* 0x000fc80000000f00 */
[----:B------:R-:W-:Y:S05]  /*2dd0*/  RET.REL.NODEC R4 `(kernel_cutlass_kernel_cudnngemm_amaxdense_blockscaled_gemm_persistent_amaxSm100BlockScaledPersistentDenseGemmKernel_object_at__TiledMMA_ThrLayoutVMNK11110000_PermutationMNK____MMAAtom_Thr_0) ;  /* 0xffffffd004887950 */ /* 0x000fea0003c3ffff */
        .weak           $__internal_2_$__cuda_sm10x_tcgen05_guardrail_trap_unallocated_columns_being_dealloced
        .type           $__internal_2_$__cuda_sm10x_tcgen05_guardrail_trap_unallocated_columns_being_dealloced,@function
        .size           $__internal_2_$__cuda_sm10x_tcgen05_guardrail_trap_unallocated_columns_being_dealloced,(.L_x_45 - $__internal_2_$__cuda_sm10x_tcgen05_guardrail_trap_unallocated_columns_being_dealloced)
$__internal_2_$__cuda_sm10x_tcgen05_guardrail_trap_unallocated_columns_being_dealloced:
[----:B------:R-:W-:Y:S05]  /*2de0*/  BPT.TRAP 0x1 ;  /* 0x000000040000795c */ /* 0x000fea0000300000 */
[----:B------:R-:W-:-:S04]  /*2df0*/  HFMA2 R3, -RZ, RZ, 0, 0 ;  /* 0x00000000ff037431 */ /* 0x000fc800000001ff */
[----:B------:R-:W-:Y:S05]  /*2e00*/  RET.REL.NODEC R2 `(kernel_cutlass_kernel_cudnngemm_amaxdense_blockscaled_gemm_persistent_amaxSm100BlockScaledPersistentDenseGemmKernel_object_at__TiledMMA_ThrLayoutVMNK11110000_PermutationMNK____MMAAtom_Thr_0) ;  /* 0xffffffd0027c7950 */ /* 0x000fea0003c3ffff */
.L_x_42:
[----:B------:R-:W-:-:S00]  /*2e10*/  BRA `(.L_x_42) ;  /* 0xfffffffc00fc7947 */ /* 0x000fc0000383ffff */
[----:B------:R-:W-:-:S00]  /*2e20*/  NOP ;  /* 0x0000000000007918 */ /* 0x000fc00000000000 */
        /* <DEDUP_REMOVED lines=13> */
.L_x_45:


//--------------------- .nv.shared.kernel_cutlass_kernel_cudnngemm_amaxdense_blockscaled_gemm_persistent_amaxSm100BlockScaledPersistentDenseGemmKernel_object_at__TiledMMA_ThrLayoutVMNK11110000_PermutationMNK____MMAAtom_Thr_0 --------------------------
	.section	.nv.shared.kernel_cutlass_kernel_cudnngemm_amaxdense_blockscaled_gemm_persistent_amaxSm100BlockScaledPersistentDenseGemmKernel_object_at__TiledMMA_ThrLayoutVMNK11110000_PermutationMNK____MMAAtom_Thr_0,"aw",@nobits
	.sectionflags	@""
	.align	1024
	.zero		1024


//--------------------- .nv.shared.reserved.0     --------------------------
	.section	.nv.shared.reserved.0,"aw",@nobits
	.align	8
	.weak		__nv_reservedSMEM_offset_0_alias
	.size		__nv_reservedSMEM_offset_0_alias, 0, 64
	.other		__nv_reservedSMEM_offset_0_alias,@"STO_CUDA_RESERVED_SHARED STV_DEFAULT"
__nv_reservedSMEM_offset_0_alias:
	.zero		0
.nv.shared.reserved.0:
	.zero		64
	.weak		__nv_reservedSMEM_allocation_phase
	.type		__nv_reservedSMEM_allocation_phase,@object
	.size		__nv_reservedSMEM_allocation_phase,(.L_0 - __nv_reservedSMEM_allocation_phase)
__nv_reservedSMEM_allocation_phase:
	.zero		1
.L_0:
	.zero		7
	.weak		__nv_reservedSMEM_devtool_atexit_pc
	.type		__nv_reservedSMEM_devtool_atexit_pc,@object
	.size		__nv_reservedSMEM_devtool_atexit_pc,(__nv_reservedSMEM_allocation_mask - __nv_reservedSMEM_devtool_atexit_pc)
__nv_reservedSMEM_devtool_atexit_pc:
	.zero		8
	.weak		__nv_reservedSMEM_allocation_mask
	.type		__nv_reservedSMEM_allocation_mask,@object
	.size		__nv_reservedSMEM_allocation_mask,(.L_2 - __nv_reservedSMEM_allocation_mask)
__nv_reservedSMEM_allocation_mask:
	.zero		4
.L_2:


//--------------------- .nv.constant0.kernel_cutlass_kernel_cudnngemm_amaxdense_blockscaled_gemm_persistent_amaxSm100BlockScaledPersistentDenseGemmKernel_object_at__TiledMMA_ThrLayoutVMNK11110000_PermutationMNK____MMAAtom_Thr_0 --------------------------
	.section	.nv.constant0.kernel_cutlass_kernel_cudnngemm_amaxdense_blockscaled_gemm_persistent_amaxSm100BlockScaledPersistentDenseGemmKernel_object_at__TiledMMA_ThrLayoutVMNK11110000_PermutationMNK____MMAAtom_Thr_0,"a",@progbits
	.sectionflags	@""
	.align	4
.nv.constant0.kernel_cutlass_kernel_cudnngemm_amaxdense_blockscaled_gemm_persistent_amaxSm100BlockScaledPersistentDenseGemmKernel_object_at__TiledMMA_ThrLayoutVMNK11110000_PermutationMNK____MMAAtom_Thr_0:
	.zero		1644


//--------------------- SYMBOLS --------------------------

	.type		.nv.reservedSmem.offset0,@object
	.size		.nv.reservedSmem.offset0,0x4
	.type		.nv.reservedSmem.cap,@object
	.size		.nv.reservedSmem.cap,0x4
